	.headerflags	@"EF_CUDA_TEXMODE_UNIFIED EF_CUDA_64BIT_ADDRESS EF_CUDA_ACCELERATORS EF_CUDA_SM90 EF_CUDA_VIRTUAL_SM(EF_CUDA_SM90)"
	.elftype	@"ET_EXEC"


//--------------------- .nv.info                  --------------------------
	.section	.nv.info,"",@"SHT_CUDA_INFO"
	.align	4


	//----- nvinfo : EIATTR_REGCOUNT
	.align		4
        /*0000*/ 	.byte	0x04, 0x2f
        /*0002*/ 	.short	(.L_5 - .L_4)
	.align		4
.L_4:
        /*0004*/ 	.word	index@(triton_red_fused__to_copy_add_embedding_mean_mul_pow_rsqrt_0)
        /*0008*/ 	.word	0x00000020


	//----- nvinfo : EIATTR_MIN_STACK_SIZE
	.align		4
.L_5:
        /*000c*/ 	.byte	0x04, 0x12
        /*000e*/ 	.short	(.L_7 - .L_6)
	.align		4
.L_6:
        /*0010*/ 	.word	index@(triton_red_fused__to_copy_add_embedding_mean_mul_pow_rsqrt_0)
        /*0014*/ 	.word	0x00000000


	//----- nvinfo : EIATTR_FRAME_SIZE
	.align		4
.L_7:
        /*0018*/ 	.byte	0x04, 0x11
        /*001a*/ 	.short	(.L_9 - .L_8)
	.align		4
.L_8:
        /*001c*/ 	.word	index@(triton_red_fused__to_copy_add_embedding_mean_mul_pow_rsqrt_0)
        /*0020*/ 	.word	0x00000000


	//----- nvinfo : EIATTR_MIN_STACK_SIZE
	.align		4
.L_9:
        /*0024*/ 	.byte	0x04, 0x12
        /*0026*/ 	.short	(.L_11 - .L_10)
	.align		4
.L_10:
        /*0028*/ 	.word	index@(triton_red_fused__to_copy_add_embedding_mean_mul_pow_rsqrt_0)
        /*002c*/ 	.word	0x00000000
.L_11:


//--------------------- .nv.info.triton_red_fused__to_copy_add_embedding_mean_mul_pow_rsqrt_0 --------------------------
	.section	.nv.info.triton_red_fused__to_copy_add_embedding_mean_mul_pow_rsqrt_0,"",@"SHT_CUDA_INFO"
	.sectionflags	@""
	.align	4


	//----- nvinfo : EIATTR_CUDA_API_VERSION
	.align		4
        /*0000*/ 	.byte	0x04, 0x37
        /*0002*/ 	.short	(.L_13 - .L_12)
.L_12:
        /*0004*/ 	.word	0x0000007c


	//----- nvinfo : EIATTR_KPARAM_INFO
	.align		4
.L_13:
        /*0008*/ 	.byte	0x04, 0x17
        /*000a*/ 	.short	(.L_15 - .L_14)
.L_14:
        /*000c*/ 	.word	0x00000000
        /*0010*/ 	.short	0x0008
        /*0012*/ 	.short	0x0038
        /*0014*/ 	.byte	0x00, 0xf4, 0x21, 0x00


	//----- nvinfo : EIATTR_KPARAM_INFO
	.align		4
.L_15:
        /*0018*/ 	.byte	0x04, 0x17
        /*001a*/ 	.short	(.L_17 - .L_16)
.L_16:
        /*001c*/ 	.word	0x00000000
        /*0020*/ 	.short	0x0007
        /*0022*/ 	.short	0x0034
        /*0024*/ 	.byte	0x00, 0xf0, 0x11, 0x00


	//----- nvinfo : EIATTR_KPARAM_INFO
	.align		4
.L_17:
        /*0028*/ 	.byte	0x04, 0x17
        /*002a*/ 	.short	(.L_19 - .L_18)
.L_18:
        /*002c*/ 	.word	0x00000000
        /*0030*/ 	.short	0x0006
        /*0032*/ 	.short	0x0030
        /*0034*/ 	.byte	0x00, 0xf0, 0x11, 0x00


	//----- nvinfo : EIATTR_KPARAM_INFO
	.align		4
.L_19:
        /*0038*/ 	.byte	0x04, 0x17
        /*003a*/ 	.short	(.L_21 - .L_20)
.L_20:
        /*003c*/ 	.word	0x00000000
        /*0040*/ 	.short	0x0005
        /*0042*/ 	.short	0x0028
        /*0044*/ 	.byte	0x00, 0xf4, 0x21, 0x00


	//----- nvinfo : EIATTR_KPARAM_INFO
	.align		4
.L_21:
        /*0048*/ 	.byte	0x04, 0x17
        /*004a*/ 	.short	(.L_23 - .L_22)
.L_22:
        /*004c*/ 	.word	0x00000000
        /*0050*/ 	.short	0x0004
        /*0052*/ 	.short	0x0020
        /*0054*/ 	.byte	0x00, 0xf4, 0x21, 0x00


	//----- nvinfo : EIATTR_KPARAM_INFO
	.align		4
.L_23:
        /*0058*/ 	.byte	0x04, 0x17
        /*005a*/ 	.short	(.L_25 - .L_24)
.L_24:
        /*005c*/ 	.word	0x00000000
        /*0060*/ 	.short	0x0003
        /*0062*/ 	.short	0x0018
        /*0064*/ 	.byte	0x00, 0xf4, 0x21, 0x00


	//----- nvinfo : EIATTR_KPARAM_INFO
	.align		4
.L_25:
        /*0068*/ 	.byte	0x04, 0x17
        /*006a*/ 	.short	(.L_27 - .L_26)
.L_26:
        /*006c*/ 	.word	0x00000000
        /*0070*/ 	.short	0x0002
        /*0072*/ 	.short	0x0010
        /*0074*/ 	.byte	0x00, 0xf4, 0x21, 0x00


	//----- nvinfo : EIATTR_KPARAM_INFO
	.align		4
.L_27:
        /*0078*/ 	.byte	0x04, 0x17
        /*007a*/ 	.short	(.L_29 - .L_28)
.L_28:
        /*007c*/ 	.word	0x00000000
        /*0080*/ 	.short	0x0001
        /*0082*/ 	.short	0x0008
        /*0084*/ 	.byte	0x00, 0xf4, 0x21, 0x00


	//----- nvinfo : EIATTR_KPARAM_INFO
	.align		4
.L_29:
        /*0088*/ 	.byte	0x04, 0x17
        /*008a*/ 	.short	(.L_31 - .L_30)
.L_30:
        /*008c*/ 	.word	0x00000000
        /*0090*/ 	.short	0x0000
        /*0092*/ 	.short	0x0000
        /*0094*/ 	.byte	0x00, 0xf4, 0x21, 0x00


	//----- nvinfo : EIATTR_SPARSE_MMA_MASK
	.align		4
.L_31:
        /*0098*/ 	.byte	0x03, 0x50
        /*009a*/ 	.short	0x0000


	//----- nvinfo : EIATTR_MAXREG_COUNT
	.align		4
        /*009c*/ 	.byte	0x03, 0x1b
        /*009e*/ 	.short	0x0080


	//----- nvinfo : EIATTR_EXTERNS
	.align		4
        /*00a0*/ 	.byte	0x04, 0x0f
        /*00a2*/ 	.short	(.L_33 - .L_32)


	//   ....[0]....
	.align		4
.L_32:
        /*00a4*/ 	.word	index@(__assertfail)


	//----- nvinfo : EIATTR_COOP_GROUP_MASK_REGIDS
	.align		4
.L_33:
        /*00a8*/ 	.byte	0x04, 0x29
        /*00aa*/ 	.short	(.L_35 - .L_34)


	//   ....[0]....
.L_34:
        /*00ac*/ 	.word	0xffffffff


	//   ....[1]....
        /*00b0*/ 	.word	0xffffffff


	//   ....[2]....
        /*00b4*/ 	.word	0xffffffff


	//   ....[3]....
        /*00b8*/ 	.word	0xffffffff


	//   ....[4]....
        /*00bc*/ 	.word	0xffffffff


	//   ....[5]....
        /*00c0*/ 	.word	0xffffffff


	//----- nvinfo : EIATTR_COOP_GROUP_INSTR_OFFSETS
	.align		4
.L_35:
        /*00c4*/ 	.byte	0x04, 0x28
        /*00c6*/ 	.short	(.L_37 - .L_36)


	//   ....[0]....
.L_36:
        /*00c8*/ 	.word	0x00001570


	//   ....[1]....
        /*00cc*/ 	.word	0x000015a0


	//   ....[2]....
        /*00d0*/ 	.word	0x000015d0


	//   ....[3]....
        /*00d4*/ 	.word	0x00001600


	//   ....[4]....
        /*00d8*/ 	.word	0x00001640


	//   ....[5]....
        /*00dc*/ 	.word	0x000016d0


	//----- nvinfo : EIATTR_SYSCALL_OFFSETS
	.align		4
.L_37:
        /*00e0*/ 	.byte	0x04, 0x46
        /*00e2*/ 	.short	(.L_39 - .L_38)


	//   ....[0]....
.L_38:
        /*00e4*/ 	.word	0x00001cb0


	//----- nvinfo : EIATTR_EXIT_INSTR_OFFSETS
	.align		4
.L_39:
        /*00e8*/ 	.byte	0x04, 0x1c
        /*00ea*/ 	.short	(.L_41 - .L_40)


	//   ....[0]....
.L_40:
        /*00ec*/ 	.word	0x00001bb0


	//----- nvinfo : EIATTR_REQNTID
	.align		4
.L_41:
        /*00f0*/ 	.byte	0x04, 0x10
        /*00f2*/ 	.short	(.L_43 - .L_42)
.L_42:
        /*00f4*/ 	.word	0x00000200
        /*00f8*/ 	.word	0x00000001
        /*00fc*/ 	.word	0x00000001


	//----- nvinfo : EIATTR_CBANK_PARAM_SIZE
	.align		4
.L_43:
        /*0100*/ 	.byte	0x03, 0x19
        /*0102*/ 	.short	0x0040


	//----- nvinfo : EIATTR_PARAM_CBANK
	.align		4
        /*0104*/ 	.byte	0x04, 0x0a
        /*0106*/ 	.short	(.L_45 - .L_44)
	.align		4
.L_44:
        /*0108*/ 	.word	index@(.nv.constant0.triton_red_fused__to_copy_add_embedding_mean_mul_pow_rsqrt_0)
        /*010c*/ 	.short	0x0210
        /*010e*/ 	.short	0x0040


	//----- nvinfo : EIATTR_SW_WAR
	.align		4
.L_45:
        /*0110*/ 	.byte	0x04, 0x36
        /*0112*/ 	.short	(.L_47 - .L_46)
.L_46:
        /*0114*/ 	.word	0x00000008
.L_47:


//--------------------- .nv.callgraph             --------------------------
	.section	.nv.callgraph,"",@"SHT_CUDA_CALLGRAPH"
	.align	4
	.sectionentsize	8
	.align		4
        /*0000*/ 	.word	0x00000000
	.align		4
        /*0004*/ 	.word	0xffffffff
	.align		4
        /*0008*/ 	.word	index@(triton_red_fused__to_copy_add_embedding_mean_mul_pow_rsqrt_0)
	.align		4
        /*000c*/ 	.word	index@(__assertfail)
	.align		4
        /*0010*/ 	.word	0x00000000
	.align		4
        /*0014*/ 	.word	0xfffffffe
	.align		4
        /*0018*/ 	.word	0x00000000
	.align		4
        /*001c*/ 	.word	0xfffffffd
	.align		4
        /*0020*/ 	.word	0x00000000
	.align		4
        /*0024*/ 	.word	0xfffffffc


//--------------------- .nv.constant4             --------------------------
	.section	.nv.constant4,"a",@progbits
	.align	8
	.align		8
.nv.constant4:
        /*0000*/ 	.dword	__assertfail
	.align		8
        /*0008*/ 	.dword	assertFunc_0
	.align		8
        /*0010*/ 	.dword	assertFile_0
	.align		8
        /*0018*/ 	.dword	assertMessage_0
	.align		8
        /*0020*/ 	.dword	_$_str


//--------------------- .text.triton_red_fused__to_copy_add_embedding_mean_mul_pow_rsqrt_0 --------------------------
	.section	.text.triton_red_fused__to_copy_add_embedding_mean_mul_pow_rsqrt_0,"ax",@progbits
	.sectionflags	@"SHF_BARRIERS=1"
	.align	128
        .global         triton_red_fused__to_copy_add_embedding_mean_mul_pow_rsqrt_0
        .type           triton_red_fused__to_copy_add_embedding_mean_mul_pow_rsqrt_0,@function
        .size           triton_red_fused__to_copy_add_embedding_mean_mul_pow_rsqrt_0,(.L_x_4 - triton_red_fused__to_copy_add_embedding_mean_mul_pow_rsqrt_0)
        .other          triton_red_fused__to_copy_add_embedding_mean_mul_pow_rsqrt_0,@"STO_CUDA_ENTRY STV_DEFAULT"
triton_red_fused__to_copy_add_embedding_mean_mul_pow_rsqrt_0:
.text.triton_red_fused__to_copy_add_embedding_mean_mul_pow_rsqrt_0:
[----:B------:R-:W0:Y:S02]  /*0000*/  LDC R1, c[0x0][0x28] ;  /* 0x00000a00ff017b82 */ /* 0x000e240000000800 */
[----:B------:R-:W1:Y:S01]  /*0010*/  S2R R3, SR_CTAID.X ;  /* 0x0000000000037919 */ /* 0x000e620000002500 */
[----:B------:R-:W2:Y:S01]  /*0020*/  LDC.64 R18, c[0x0][0x218] ;  /* 0x00008600ff127b82 */ /* 0x000ea20000000a00 */
[----:B------:R-:W-:Y:S01]  /*0030*/  ULDC UR8, c[0x0][0x240] ;  /* 0x0000900000087ab9 */ /* 0x000fe20000000800 */
[----:B------:R-:W-:Y:S01]  /*0040*/  CS2R R6, SRZ ;  /* 0x0000000000067805 */ /* 0x000fe2000001ff00 */
[----:B------:R-:W-:Y:S01]  /*0050*/  ULDC.64 UR6, c[0x0][0x208] ;  /* 0x0000820000067ab9 */ /* 0x000fe20000000a00 */
[----:B-1----:R-:W-:-:S04]  /*0060*/  SHF.L.U32 R3, R3, 0x3, RZ ;  /* 0x0000000303037819 */ /* 0x002fc800000006ff */
[----:B------:R-:W-:-:S04]  /*0070*/  IADD3 R24, R3, 0x4, RZ ;  /* 0x0000000403187810 */ /* 0x000fc80007ffe0ff */
[C---:B------:R-:W-:Y:S01]  /*0080*/  ISETP.GE.AND P0, PT, R24.reuse, UR8, PT ;  /* 0x0000000818007c0c */ /* 0x040fe2000bf06270 */
[----:B--2---:R-:W-:Y:S01]  /*0090*/  IMAD.WIDE R8, R24, 0x8, R18 ;  /* 0x0000000818087825 */ /* 0x004fe200078e0212 */
[----:B------:R-:W-:Y:S02]  /*00a0*/  IADD3 R2, R3, 0x5, RZ ;  /* 0x0000000503027810 */ /* 0x000fe40007ffe0ff */
[----:B------:R-:W-:-:S04]  /*00b0*/  IADD3 R4, R3, 0x6, RZ ;  /* 0x0000000603047810 */ /* 0x000fc80007ffe0ff */
[----:B------:R-:W-:-:S05]  /*00c0*/  ISETP.GE.AND P1, PT, R4, UR8, PT ;  /* 0x0000000804007c0c */ /* 0x000fca000bf26270 */
[----:B------:R1:W2:Y:S01]  /*00d0*/  @!P0 LDG.E.EL.64 R6, desc[UR6][R8.64] ;  /* 0x0000000608068981 */ /* 0x0002a2000c2e1b00 */
[C---:B------:R-:W-:Y:S02]  /*00e0*/  ISETP.GE.AND P0, PT, R2.reuse, UR8, PT ;  /* 0x0000000802007c0c */ /* 0x040fe4000bf06270 */
[----:B------:R-:W-:Y:S01]  /*00f0*/  CS2R R12, SRZ ;  /* 0x00000000000c7805 */ /* 0x000fe2000001ff00 */
[----:B------:R-:W-:Y:S01]  /*0100*/  IMAD.WIDE R10, R2, 0x8, R18 ;  /* 0x00000008020a7825 */ /* 0x000fe200078e0212 */
[----:B------:R-:W-:-:S03]  /*0110*/  CS2R R22, SRZ ;  /* 0x0000000000167805 */ /* 0x000fc6000001ff00 */
[----:B------:R-:W-:-:S05]  /*0120*/  IMAD.WIDE R14, R4, 0x8, R18 ;  /* 0x00000008040e7825 */ /* 0x000fca00078e0212 */
[----:B------:R-:W3:Y:S04]  /*0130*/  @!P1 LDG.E.EL.64 R22, desc[UR6][R14.64] ;  /* 0x000000060e169981 */ /* 0x000ee8000c2e1b00 */
[----:B------:R4:W5:Y:S01]  /*0140*/  @!P0 LDG.E.EL.64 R12, desc[UR6][R10.64] ;  /* 0x000000060a0c8981 */ /* 0x000962000c2e1b00 */
[----:B------:R-:W-:-:S04]  /*0150*/  IADD3 R5, R3, 0x7, RZ ;  /* 0x0000000703057810 */ /* 0x000fc80007ffe0ff */
[C---:B------:R-:W-:Y:S02]  /*0160*/  ISETP.GE.AND P0, PT, R5.reuse, UR8, PT ;  /* 0x0000000805007c0c */ /* 0x040fe4000bf06270 */
[----:B-1----:R-:W-:Y:S01]  /*0170*/  CS2R R8, SRZ ;  /* 0x0000000000087805 */ /* 0x002fe2000001ff00 */
[----:B------:R-:W-:Y:S01]  /*0180*/  IMAD.WIDE R16, R5, 0x8, R18 ;  /* 0x0000000805107825 */ /* 0x000fe200078e0212 */
[----:B------:R-:W-:-:S09]  /*0190*/  ISETP.GE.AND P5, PT, R3, UR8, PT ;  /* 0x0000000803007c0c */ /* 0x000fd2000bfa6270 */
[----:B------:R5:W5:Y:S01]  /*01a0*/  @!P0 LDG.E.EL.64 R8, desc[UR6][R16.64] ;  /* 0x0000000610088981 */ /* 0x000b62000c2e1b00 */
[----:B------:R-:W-:Y:S02]  /*01b0*/  IADD3 R28, R3, 0x1, RZ ;  /* 0x00000001031c7810 */ /* 0x000fe40007ffe0ff */
[----:B----4-:R-:W-:Y:S02]  /*01c0*/  CS2R R10, SRZ ;  /* 0x00000000000a7805 */ /* 0x010fe4000001ff00 */
[----:B------:R-:W-:Y:S02]  /*01d0*/  IADD3 R27, R3, 0x2, RZ ;  /* 0x00000002031b7810 */ /* 0x000fe40007ffe0ff */
[----:B------:R-:W-:Y:S02]  /*01e0*/  ISETP.GE.AND P3, PT, R28, UR8, PT ;  /* 0x000000081c007c0c */ /* 0x000fe4000bf66270 */
[----:B------:R-:W-:Y:S02]  /*01f0*/  ISETP.GE.AND P2, PT, R27, UR8, PT ;  /* 0x000000081b007c0c */ /* 0x000fe4000bf46270 */
[----:B--2---:R-:W-:-:S02]  /*0200*/  IADD3 R21, P1, R6, 0x1f500, RZ ;  /* 0x0001f50006157810 */ /* 0x004fc40007f3e0ff */
[----:B------:R-:W-:-:S03]  /*0210*/  ISETP.GE.AND P0, PT, R7, RZ, PT ;  /* 0x000000ff0700720c */ /* 0x000fc60003f06270 */
[----:B------:R-:W-:Y:S01]  /*0220*/  IMAD.X R25, RZ, RZ, R7, P1 ;  /* 0x000000ffff197224 */ /* 0x000fe200008e0607 */
[----:B------:R-:W-:Y:S01]  /*0230*/  SEL R0, R21, R6, !P0 ;  /* 0x0000000615007207 */ /* 0x000fe20004000000 */
[----:B------:R-:W-:-:S03]  /*0240*/  IMAD.WIDE R20, R3, 0x8, R18 ;  /* 0x0000000803147825 */ /* 0x000fc600078e0212 */
[----:B------:R-:W-:Y:S02]  /*0250*/  SEL R6, R25, R7, !P0 ;  /* 0x0000000719067207 */ /* 0x000fe40004000000 */
[----:B---3--:R-:W-:Y:S01]  /*0260*/  IADD3 R7, P6, R22, 0x1f500, RZ ;  /* 0x0001f50016077810 */ /* 0x008fe20007fde0ff */
[----:B------:R-:W2:Y:S01]  /*0270*/  @!P5 LDG.E.EL.64 R10, desc[UR6][R20.64] ;  /* 0x00000006140ad981 */ /* 0x000ea2000c2e1b00 */
[----:B-----5:R-:W-:-:S04]  /*0280*/  IADD3 R17, P4, R12, 0x1f500, RZ ;  /* 0x0001f5000c117810 */ /* 0x020fc80007f9e0ff */
[----:B------:R-:W-:Y:S02]  /*0290*/  IADD3.X R25, RZ, R13, RZ, P4, !PT ;  /* 0x0000000dff197210 */ /* 0x000fe400027fe4ff */
[----:B------:R-:W-:Y:S01]  /*02a0*/  ISETP.GE.AND P4, PT, R13, RZ, PT ;  /* 0x000000ff0d00720c */ /* 0x000fe20003f86270 */
[----:B------:R-:W-:Y:S01]  /*02b0*/  IMAD.X R15, RZ, RZ, R23, P6 ;  /* 0x000000ffff0f7224 */ /* 0x000fe200030e0617 */
[----:B------:R-:W-:Y:S02]  /*02c0*/  ISETP.GT.U32.AND P0, PT, R0, 0x1f4ff, PT ;  /* 0x0001f4ff0000780c */ /* 0x000fe40003f04070 */
[----:B------:R-:W-:Y:S02]  /*02d0*/  ISETP.GE.AND P6, PT, R23, RZ, PT ;  /* 0x000000ff1700720c */ /* 0x000fe40003fc6270 */
[----:B------:R-:W-:Y:S02]  /*02e0*/  SEL R0, R17, R12, !P4 ;  /* 0x0000000c11007207 */ /* 0x000fe40006000000 */
[----:B------:R-:W-:-:S02]  /*02f0*/  SEL R25, R25, R13, !P4 ;  /* 0x0000000d19197207 */ /* 0x000fc40006000000 */
[----:B------:R-:W-:Y:S02]  /*0300*/  CS2R R12, SRZ ;  /* 0x00000000000c7805 */ /* 0x000fe4000001ff00 */
[----:B------:R-:W-:Y:S02]  /*0310*/  SEL R7, R7, R22, !P6 ;  /* 0x0000001607077207 */ /* 0x000fe40007000000 */
[----:B------:R-:W-:Y:S02]  /*0320*/  ISETP.GT.U32.AND.EX P0, PT, R6, RZ, PT, P0 ;  /* 0x000000ff0600720c */ /* 0x000fe40003f04100 */
[----:B------:R-:W-:Y:S02]  /*0330*/  SEL R22, R15, R23, !P6 ;  /* 0x000000170f167207 */ /* 0x000fe40007000000 */
[----:B------:R-:W-:Y:S02]  /*0340*/  CS2R R14, SRZ ;  /* 0x00000000000e7805 */ /* 0x000fe4000001ff00 */
[----:B------:R-:W-:Y:S01]  /*0350*/  IADD3 R6, R3, 0x3, RZ ;  /* 0x0000000303067810 */ /* 0x000fe20007ffe0ff */
[----:B------:R-:W3:Y:S03]  /*0360*/  @!P3 LDG.E.EL.64 R12, desc[UR6][R20.64+0x8] ;  /* 0x00000806140cb981 */ /* 0x000ee6000c2e1b00 */
[----:B------:R-:W-:Y:S01]  /*0370*/  ISETP.GE.AND P1, PT, R6, UR8, PT ;  /* 0x0000000806007c0c */ /* 0x000fe2000bf26270 */
[----:B------:R-:W4:Y:S01]  /*0380*/  @!P2 LDG.E.EL.64 R14, desc[UR6][R20.64+0x10] ;  /* 0x00001006140ea981 */ /* 0x000f22000c2e1b00 */
[----:B------:R-:W-:-:S11]  /*0390*/  CS2R R16, SRZ ;  /* 0x0000000000107805 */ /* 0x000fd6000001ff00 */
[----:B------:R1:W4:Y:S02]  /*03a0*/  @!P1 LDG.E.EL.64 R16, desc[UR6][R20.64+0x18] ;  /* 0x0000180614109981 */ /* 0x000324000c2e1b00 */
[----:B-1----:R-:W1:Y:S01]  /*03b0*/  S2R R20, SR_TID.X ;  /* 0x0000000000147919 */ /* 0x002e620000002100 */
[----:B------:R-:W-:Y:S02]  /*03c0*/  IADD3 R23, P2, R8, 0x1f500, RZ ;  /* 0x0001f50008177810 */ /* 0x000fe40007f5e0ff */
[----:B------:R-:W-:-:S04]  /*03d0*/  ISETP.GE.AND P1, PT, R9, RZ, PT ;  /* 0x000000ff0900720c */ /* 0x000fc80003f26270 */
[----:B------:R-:W-:Y:S02]  /*03e0*/  SEL R23, R23, R8, !P1 ;  /* 0x0000000817177207 */ /* 0x000fe40004800000 */
[----:B------:R-:W-:-:S04]  /*03f0*/  IADD3.X R29, RZ, R9, RZ, P2, !PT ;  /* 0x00000009ff1d7210 */ /* 0x000fc800017fe4ff */
[----:B------:R-:W-:Y:S02]  /*0400*/  SEL R26, R29, R9, !P1 ;  /* 0x000000091d1a7207 */ /* 0x000fe40004800000 */
[----:B------:R-:W-:Y:S02]  /*0410*/  ISETP.GT.U32.AND P1, PT, R0, 0x1f4ff, PT ;  /* 0x0001f4ff0000780c */ /* 0x000fe40003f24070 */
[----:B-1----:R-:W-:-:S04]  /*0420*/  SHF.R.U32.HI R8, RZ, 0x6, R20 ;  /* 0x00000006ff087819 */ /* 0x002fc80000011614 */
[----:B------:R-:W-:-:S04]  /*0430*/  SGXT.U32 R21, R8, 0x3 ;  /* 0x000000030815781a */ /* 0x000fc80000000000 */
[----:B------:R-:W-:-:S04]  /*0440*/  LOP3.LUT R0, R21, R3, RZ, 0xfc, !PT ;  /* 0x0000000315007212 */ /* 0x000fc800078efcff */
[C---:B------:R-:W-:Y:S02]  /*0450*/  ISETP.GE.AND P5, PT, R0.reuse, UR8, PT ;  /* 0x0000000800007c0c */ /* 0x040fe4000bfa6270 */
[----:B------:R-:W-:Y:S02]  /*0460*/  ISETP.GT.U32.AND.EX P1, PT, R25, RZ, PT, P1 ;  /* 0x000000ff1900720c */ /* 0x000fe40003f24110 */
[----:B------:R-:W-:Y:S01]  /*0470*/  CS2R R8, SRZ ;  /* 0x0000000000087805 */ /* 0x000fe2000001ff00 */
[----:B------:R-:W-:Y:S01]  /*0480*/  IMAD.WIDE R18, R0, 0x8, R18 ;  /* 0x0000000800127825 */ /* 0x000fe200078e0212 */
[----:B------:R-:W-:Y:S02]  /*0490*/  ISETP.LT.AND P0, PT, R24, UR8, P0 ;  /* 0x0000000818007c0c */ /* 0x000fe40008701270 */
[----:B------:R-:W-:Y:S02]  /*04a0*/  ISETP.LT.AND P2, PT, R2, UR8, P1 ;  /* 0x0000000802007c0c */ /* 0x000fe40008f41270 */
[----:B------:R-:W-:-:S02]  /*04b0*/  ISETP.GT.U32.AND P1, PT, R7, 0x1f4ff, PT ;  /* 0x0001f4ff0700780c */ /* 0x000fc40003f24070 */
[----:B------:R-:W-:Y:S01]  /*04c0*/  SEL R2, RZ, 0x1, !P0 ;  /* 0x00000001ff027807 */ /* 0x000fe20004000000 */
[----:B------:R3:W5:Y:S01]  /*04d0*/  @!P5 LDG.E.EL.64 R8, desc[UR6][R18.64] ;  /* 0x000000061208d981 */ /* 0x000762000c2e1b00 */
[----:B------:R-:W-:-:S04]  /*04e0*/  ISETP.GT.U32.AND.EX P1, PT, R22, RZ, PT, P1 ;  /* 0x000000ff1600720c */ /* 0x000fc80003f24110 */
[----:B------:R-:W-:Y:S02]  /*04f0*/  ISETP.LT.AND P1, PT, R4, UR8, P1 ;  /* 0x0000000804007c0c */ /* 0x000fe40008f21270 */
[----:B--2---:R-:W-:Y:S02]  /*0500*/  IADD3 R25, P4, R10, 0x1f500, RZ ;  /* 0x0001f5000a197810 */ /* 0x004fe40007f9e0ff */
[----:B------:R-:W-:Y:S02]  /*0510*/  ISETP.GE.AND P3, PT, R11, RZ, PT ;  /* 0x000000ff0b00720c */ /* 0x000fe40003f66270 */
[----:B------:R-:W-:Y:S02]  /*0520*/  IADD3.X R29, RZ, R11, RZ, P4, !PT ;  /* 0x0000000bff1d7210 */ /* 0x000fe400027fe4ff */
[----:B------:R-:W-:Y:S02]  /*0530*/  SEL R7, R25, R10, !P3 ;  /* 0x0000000a19077207 */ /* 0x000fe40005800000 */
[----:B------:R-:W-:-:S02]  /*0540*/  SEL R10, R29, R11, !P3 ;  /* 0x0000000b1d0a7207 */ /* 0x000fc40005800000 */
[----:B------:R-:W-:-:S04]  /*0550*/  SEL R11, RZ, 0x1fffe, !P2 ;  /* 0x0001fffeff0b7807 */ /* 0x000fc80005000000 */
[----:B------:R-:W-:Y:S02]  /*0560*/  IADD3 R2, R2, R11, RZ ;  /* 0x0000000b02027210 */ /* 0x000fe40007ffe0ff */
[----:B---3--:R-:W-:Y:S02]  /*0570*/  IADD3 R19, P2, R12, 0x1f500, RZ ;  /* 0x0001f5000c137810 */ /* 0x008fe40007f5e0ff */
[----:B------:R-:W-:-:S04]  /*0580*/  ISETP.GE.AND P0, PT, R13, RZ, PT ;  /* 0x000000ff0d00720c */ /* 0x000fc80003f06270 */
[----:B------:R-:W-:Y:S02]  /*0590*/  SEL R11, R19, R12, !P0 ;  /* 0x0000000c130b7207 */ /* 0x000fe40004000000 */
[----:B----4-:R-:W-:Y:S02]  /*05a0*/  IADD3 R19, P4, R14, 0x1f500, RZ ;  /* 0x0001f5000e137810 */ /* 0x010fe40007f9e0ff */
[----:B------:R-:W-:Y:S02]  /*05b0*/  IADD3.X R25, RZ, R13, RZ, P2, !PT ;  /* 0x0000000dff197210 */ /* 0x000fe400017fe4ff */
[----:B------:R-:W-:Y:S01]  /*05c0*/  ISETP.GT.U32.AND P2, PT, R11, 0x1f4ff, PT ;  /* 0x0001f4ff0b00780c */ /* 0x000fe20003f44070 */
[----:B------:R-:W-:Y:S01]  /*05d0*/  IMAD.X R11, RZ, RZ, R15, P4 ;  /* 0x000000ffff0b7224 */ /* 0x000fe200020e060f */
[----:B------:R-:W-:Y:S02]  /*05e0*/  ISETP.GE.AND P3, PT, R15, RZ, PT ;  /* 0x000000ff0f00720c */ /* 0x000fe40003f66270 */
[----:B------:R-:W-:-:S02]  /*05f0*/  SEL R12, R25, R13, !P0 ;  /* 0x0000000d190c7207 */ /* 0x000fc40004000000 */
[----:B------:R-:W-:Y:S02]  /*0600*/  ISETP.GT.U32.AND P0, PT, R7, 0x1f4ff, PT ;  /* 0x0001f4ff0700780c */ /* 0x000fe40003f04070 */
[----:B------:R-:W-:Y:S02]  /*0610*/  SEL R7, R19, R14, !P3 ;  /* 0x0000000e13077207 */ /* 0x000fe40005800000 */
[----:B------:R-:W-:Y:S02]  /*0620*/  SEL R14, R11, R15, !P3 ;  /* 0x0000000f0b0e7207 */ /* 0x000fe40005800000 */
[----:B------:R-:W-:Y:S02]  /*0630*/  IADD3 R11, P3, R16, 0x1f500, RZ ;  /* 0x0001f500100b7810 */ /* 0x000fe40007f7e0ff */
[----:B------:R-:W-:Y:S02]  /*0640*/  ISETP.GE.AND P4, PT, R17, RZ, PT ;  /* 0x000000ff1100720c */ /* 0x000fe40003f86270 */
[----:B------:R-:W-:-:S02]  /*0650*/  IADD3.X R13, RZ, R17, RZ, P3, !PT ;  /* 0x00000011ff0d7210 */ /* 0x000fc40001ffe4ff */
[----:B------:R-:W-:Y:S02]  /*0660*/  ISETP.GT.U32.AND.EX P2, PT, R12, RZ, PT, P2 ;  /* 0x000000ff0c00720c */ /* 0x000fe40003f44120 */
[----:B------:R-:W-:Y:S02]  /*0670*/  ISETP.GT.U32.AND.EX P6, PT, R10, RZ, PT, P0 ;  /* 0x000000ff0a00720c */ /* 0x000fe40003fc4100 */
[----:B------:R-:W-:Y:S02]  /*0680*/  SEL R4, R11, R16, !P4 ;  /* 0x000000100b047207 */ /* 0x000fe40006000000 */
[----:B------:R-:W-:Y:S02]  /*0690*/  SEL R16, R13, R17, !P4 ;  /* 0x000000110d107207 */ /* 0x000fe40006000000 */
[----:B------:R-:W-:Y:S02]  /*06a0*/  ISETP.LT.AND P0, PT, R28, UR8, P2 ;  /* 0x000000081c007c0c */ /* 0x000fe40009701270 */
[----:B------:R-:W-:-:S02]  /*06b0*/  ISETP.LT.AND P6, PT, R3, UR8, P6 ;  /* 0x0000000803007c0c */ /* 0x000fc4000b7c1270 */
[----:B------:R-:W-:Y:S02]  /*06c0*/  ISETP.GT.U32.AND P3, PT, R7, 0x1f4ff, PT ;  /* 0x0001f4ff0700780c */ /* 0x000fe40003f64070 */
[----:B------:R-:W-:Y:S02]  /*06d0*/  ISETP.GT.U32.AND P4, PT, R4, 0x1f4ff, PT ;  /* 0x0001f4ff0400780c */ /* 0x000fe40003f84070 */
[----:B------:R-:W-:Y:S02]  /*06e0*/  ISETP.GT.U32.AND P2, PT, R23, 0x1f4ff, PT ;  /* 0x0001f4ff1700780c */ /* 0x000fe40003f44070 */
[----:B------:R-:W-:Y:S02]  /*06f0*/  SEL R4, RZ, 0x1, !P6 ;  /* 0x00000001ff047807 */ /* 0x000fe40007000000 */
[----:B------:R-:W-:Y:S02]  /*0700*/  ISETP.GT.U32.AND.EX P3, PT, R14, RZ, PT, P3 ;  /* 0x000000ff0e00720c */ /* 0x000fe40003f64130 */
[----:B------:R-:W-:-:S02]  /*0710*/  ISETP.GT.U32.AND.EX P4, PT, R16, RZ, PT, P4 ;  /* 0x000000ff1000720c */ /* 0x000fc40003f84140 */
[----:B------:R-:W-:Y:S02]  /*0720*/  SEL R7, RZ, 0x1fffe, !P0 ;  /* 0x0001fffeff077807 */ /* 0x000fe40004000000 */
[----:B------:R-:W-:Y:S02]  /*0730*/  ISETP.GT.U32.AND.EX P2, PT, R26, RZ, PT, P2 ;  /* 0x000000ff1a00720c */ /* 0x000fe40003f44120 */
[----:B------:R-:W-:Y:S02]  /*0740*/  ISETP.LT.AND P3, PT, R27, UR8, P3 ;  /* 0x000000081b007c0c */ /* 0x000fe40009f61270 */
[----:B------:R-:W-:Y:S02]  /*0750*/  ISETP.LT.AND P4, PT, R6, UR8, P4 ;  /* 0x0000000806007c0c */ /* 0x000fe4000a781270 */
[----:B------:R-:W-:Y:S02]  /*0760*/  IADD3 R7, R4, R7, RZ ;  /* 0x0000000704077210 */ /* 0x000fe40007ffe0ff */
[----:B------:R-:W-:-:S02]  /*0770*/  ISETP.LT.AND P2, PT, R5, UR8, P2 ;  /* 0x0000000805007c0c */ /* 0x000fc40009741270 */
[----:B------:R-:W-:Y:S02]  /*0780*/  SEL R4, RZ, 0x4, !P3 ;  /* 0x00000004ff047807 */ /* 0x000fe40005800000 */
[----:B------:R-:W-:Y:S02]  /*0790*/  SEL R5, RZ, 0x7fff8, !P4 ;  /* 0x0007fff8ff057807 */ /* 0x000fe40006000000 */
[----:B------:R-:W-:Y:S02]  /*07a0*/  LOP3.LUT R7, R7, 0x3, RZ, 0xc0, !PT ;  /* 0x0000000307077812 */ /* 0x000fe400078ec0ff */
[----:B------:R-:W-:Y:S02]  /*07b0*/  SEL R6, RZ, 0x4, !P1 ;  /* 0x00000004ff067807 */ /* 0x000fe40004800000 */
[----:B------:R-:W-:Y:S02]  /*07c0*/  SEL R11, RZ, 0x7fff8, !P2 ;  /* 0x0007fff8ff0b7807 */ /* 0x000fe40005000000 */
[----:B------:R-:W-:-:S02]  /*07d0*/  LOP3.LUT R2, R2, 0x3, RZ, 0xc0, !PT ;  /* 0x0000000302027812 */ /* 0x000fc400078ec0ff */
[----:B------:R-:W-:Y:S02]  /*07e0*/  IADD3 R4, R7, R5, R4 ;  /* 0x0000000507047210 */ /* 0x000fe40007ffe004 */
[----:B------:R-:W-:Y:S02]  /*07f0*/  IADD3 R11, R2, R11, R6 ;  /* 0x0000000b020b7210 */ /* 0x000fe40007ffe006 */
[----:B------:R-:W-:-:S04]  /*0800*/  LOP3.LUT R4, R4, 0xf, RZ, 0xc0, !PT ;  /* 0x0000000f04047812 */ /* 0x000fc800078ec0ff */
[----:B------:R-:W-:-:S04]  /*0810*/  LEA R4, R11, R4, 0x4 ;  /* 0x000000040b047211 */ /* 0x000fc800078e20ff */
[----:B------:R-:W-:-:S13]  /*0820*/  LOP3.LUT P0, RZ, R4, 0xff, RZ, 0xc0, !PT ;  /* 0x000000ff04ff7812 */ /* 0x000fda000780c0ff */
[----:B------:R-:W-:Y:S05]  /*0830*/  @P0 BRA `(.L_x_0) ;  /* 0x0000001000e00947 */ /* 0x000fea0003800000 */
[C---:B-----5:R-:W-:Y:S01]  /*0840*/  SHF.L.U32 R7, R8.reuse, 0xc, RZ ;  /* 0x0000000c08077819 */ /* 0x060fe200000006ff */
[----:B------:R-:W-:Y:S01]  /*0850*/  BAR.SYNC.DEFER_BLOCKING 0x0 ;  /* 0x0000000000007b1d */ /* 0x000fe20000010000 */
[----:B------:R-:W-:Y:S02]  /*0860*/  SHF.L.U64.HI R6, R8, 0xc, R9 ;  /* 0x0000000c08067819 */ /* 0x000fe40000010209 */
[----:B------:R-:W-:Y:S02]  /*0870*/  CS2R R10, SRZ ;  /* 0x00000000000a7805 */ /* 0x000fe4000001ff00 */
[----:B------:R-:W-:Y:S02]  /*0880*/  IADD3 R4, P1, R7, 0x1f500000, RZ ;  /* 0x1f50000007047810 */ /* 0x000fe40007f3e0ff */
[----:B------:R-:W-:Y:S01]  /*0890*/  ISETP.GE.AND P0, PT, R9, RZ, PT ;  /* 0x000000ff0900720c */ /* 0x000fe20003f06270 */
[----:B------:R-:W-:Y:S01]  /*08a0*/  ULDC.64 UR4, c[0x0][0x220] ;  /* 0x0000880000047ab9 */ /* 0x000fe20000000a00 */
[----:B------:R-:W-:Y:S01]  /*08b0*/  SHF.L.U32 R22, R20, 0x3, RZ ;  /* 0x0000000314167819 */ /* 0x000fe200000006ff */
[----:B------:R-:W-:Y:S01]  /*08c0*/  IMAD.X R5, RZ, RZ, R6, P1 ;  /* 0x000000ffff057224 */ /* 0x000fe200008e0606 */
[----:B------:R-:W-:-:S02]  /*08d0*/  SEL R4, R4, R7, !P0 ;  /* 0x0000000704047207 */ /* 0x000fc40004000000 */
[----:B------:R-:W-:Y:S02]  /*08e0*/  CS2R R8, SRZ ;  /* 0x0000000000087805 */ /* 0x000fe4000001ff00 */
[----:B------:R-:W-:Y:S02]  /*08f0*/  LOP3.LUT R22, R22, 0x1f8, RZ, 0xc0, !PT ;  /* 0x000001f816167812 */ /* 0x000fe400078ec0ff */
[----:B------:R-:W-:Y:S02]  /*0900*/  SEL R5, R5, R6, !P0 ;  /* 0x0000000605057207 */ /* 0x000fe40004000000 */
[----:B------:R-:W-:-:S04]  /*0910*/  LEA R6, P0, R4, UR4, 0x1 ;  /* 0x0000000404067c11 */ /* 0x000fc8000f8008ff */
[----:B------:R-:W-:Y:S02]  /*0920*/  LEA.HI.X R7, R4, UR5, R5, 0x1, P0 ;  /* 0x0000000504077c11 */ /* 0x000fe400080f0c05 */
[----:B------:R-:W1:Y:S01]  /*0930*/  LDC.64 R4, c[0x0][0x230] ;  /* 0x00008c00ff047b82 */ /* 0x000e620000000a00 */
[----:B------:R-:W-:-:S05]  /*0940*/  IMAD.WIDE.U32 R6, R22, 0x2, R6 ;  /* 0x0000000216067825 */ /* 0x000fca00078e0006 */
[----:B------:R-:W2:Y:S01]  /*0950*/  @!P5 LDG.E.EF.128 R8, desc[UR6][R6.64] ;  /* 0x000000060608d981 */ /* 0x000ea2000c0e1d00 */
[----:B------:R-:W-:Y:S02]  /*0960*/  LEA R0, R0, R22, 0xc ;  /* 0x0000001600007211 */ /* 0x000fe400078e60ff */
[----:B------:R-:W-:Y:S02]  /*0970*/  CS2R R12, SRZ ;  /* 0x00000000000c7805 */ /* 0x000fe4000001ff00 */
[----:B------:R-:W-:Y:S01]  /*0980*/  CS2R R14, SRZ ;  /* 0x00000000000e7805 */ /* 0x000fe2000001ff00 */
[----:B-1----:R-:W-:-:S05]  /*0990*/  IMAD.WIDE R4, R0, 0x2, R4 ;  /* 0x0000000200047825 */ /* 0x002fca00078e0204 */
[----:B--2---:R1:W-:Y:S01]  /*09a0*/  @!P5 STG.E.128 desc[UR6][R4.64], R8 ;  /* 0x000000080400d986 */ /* 0x0043e2000c101d06 */
[----:B------:R-:W-:Y:S06]  /*09b0*/  BAR.SYNC.DEFER_BLOCKING 0x0 ;  /* 0x0000000000007b1d */ /* 0x000fec0000010000 */
[----:B------:R-:W2:Y:S01]  /*09c0*/  @!P5 LDG.E.EF.128 R12, desc[UR6][R6.64+0x400] ;  /* 0x00040006060cd981 */ /* 0x000ea2000c0e1d00 */
[----:B------:R-:W-:Y:S02]  /*09d0*/  CS2R R16, SRZ ;  /* 0x0000000000107805 */ /* 0x000fe4000001ff00 */
[----:B------:R-:W-:Y:S01]  /*09e0*/  CS2R R18, SRZ ;  /* 0x0000000000127805 */ /* 0x000fe2000001ff00 */
[----:B--2---:R2:W-:Y:S01]  /*09f0*/  @!P5 STG.E.128 desc[UR6][R4.64+0x400], R12 ;  /* 0x0004000c0400d986 */ /* 0x0045e2000c101d06 */
[----:B------:R-:W-:Y:S06]  /*0a00*/  BAR.SYNC.DEFER_BLOCKING 0x0 ;  /* 0x0000000000007b1d */ /* 0x000fec0000010000 */
[----:B------:R-:W3:Y:S01]  /*0a10*/  @!P5 LDG.E.EF.128 R16, desc[UR6][R6.64+0x800] ;  /* 0x000800060610d981 */ /* 0x000ee2000c0e1d00 */
[----:B------:R-:W-:-:S02]  /*0a20*/  HADD2.F32 R23, -RZ, R12.H0_H0 ;  /* 0x2000000cff177230 */ /* 0x000fc40000004100 */
[----:B------:R-:W-:Y:S02]  /*0a30*/  HADD2.F32 R24, -RZ, R12.H1_H1 ;  /* 0x3000000cff187230 */ /* 0x000fe40000004100 */
[----:B------:R-:W-:Y:S02]  /*0a40*/  HADD2.F32 R28, -RZ, R8.H0_H0 ;  /* 0x20000008ff1c7230 */ /* 0x000fe40000004100 */
[----:B------:R-:W-:Y:S01]  /*0a50*/  FMUL R25, R23, R23 ;  /* 0x0000001717197220 */ /* 0x000fe20000400000 */
[----:B------:R-:W-:Y:S02]  /*0a60*/  HADD2.F32 R26, -RZ, R8.H1_H1 ;  /* 0x30000008ff1a7230 */ /* 0x000fe40000004100 */
[----:B------:R-:W-:Y:S01]  /*0a70*/  FMUL R23, R24, R24 ;  /* 0x0000001818177220 */ /* 0x000fe20000400000 */
[----:B-1----:R-:W-:Y:S02]  /*0a80*/  HADD2.F32 R8, -RZ, R13.H0_H0 ;  /* 0x2000000dff087230 */ /* 0x002fe40000004100 */
[----:B------:R-:W-:Y:S01]  /*0a90*/  FFMA R24, R28, R28, R25 ;  /* 0x0000001c1c187223 */ /* 0x000fe20000000019 */
[----:B------:R-:W-:-:S02]  /*0aa0*/  HADD2.F32 R28, -RZ, R9.H0_H0 ;  /* 0x20000009ff1c7230 */ /* 0x000fc40000004100 */
[----:B--2---:R-:W-:Y:S01]  /*0ab0*/  FFMA R12, R26, R26, R23 ;  /* 0x0000001a1a0c7223 */ /* 0x004fe20000000017 */
[----:B------:R-:W-:Y:S02]  /*0ac0*/  HADD2.F32 R26, -RZ, R9.H1_H1 ;  /* 0x30000009ff1a7230 */ /* 0x000fe40000004100 */
[----:B------:R-:W-:Y:S01]  /*0ad0*/  FMUL R23, R8, R8 ;  /* 0x0000000808177220 */ /* 0x000fe20000400000 */
[----:B------:R-:W-:Y:S02]  /*0ae0*/  HADD2.F32 R8, -RZ, R14.H0_H0 ;  /* 0x2000000eff087230 */ /* 0x000fe40000004100 */
[----:B------:R-:W-:Y:S02]  /*0af0*/  HADD2.F32 R14, -RZ, R14.H1_H1 ;  /* 0x3000000eff0e7230 */ /* 0x000fe40000004100 */
[----:B------:R-:W-:Y:S01]  /*0b00*/  FFMA R23, R28, R28, R23 ;  /* 0x0000001c1c177223 */ /* 0x000fe20000000017 */
[----:B------:R-:W-:Y:S02]  /*0b10*/  HADD2.F32 R9, -RZ, R10.H0_H0 ;  /* 0x2000000aff097230 */ /* 0x000fe40000004100 */
[----:B------:R-:W-:Y:S01]  /*0b20*/  FMUL R8, R8, R8 ;  /* 0x0000000808087220 */ /* 0x000fe20000400000 */
[----:B------:R-:W-:-:S02]  /*0b30*/  HADD2.F32 R13, -RZ, R13.H1_H1 ;  /* 0x3000000dff0d7230 */ /* 0x000fc40000004100 */
[----:B------:R-:W-:Y:S02]  /*0b40*/  HADD2.F32 R25, -RZ, R10.H1_H1 ;  /* 0x3000000aff197230 */ /* 0x000fe40000004100 */
[----:B------:R-:W-:Y:S01]  /*0b50*/  FMUL R10, R14, R14 ;  /* 0x0000000e0e0a7220 */ /* 0x000fe20000400000 */
[----:B------:R-:W-:Y:S01]  /*0b60*/  FFMA R14, R9, R9, R8 ;  /* 0x00000009090e7223 */ /* 0x000fe20000000008 */
[----:B------:R-:W-:Y:S02]  /*0b70*/  HADD2.F32 R9, -RZ, R15.H1_H1 ;  /* 0x3000000fff097230 */ /* 0x000fe40000004100 */
[----:B------:R-:W-:Y:S01]  /*0b80*/  FMUL R13, R13, R13 ;  /* 0x0000000d0d0d7220 */ /* 0x000fe20000400000 */
[----:B------:R-:W-:Y:S02]  /*0b90*/  HADD2.F32 R8, -RZ, R15.H0_H0 ;  /* 0x2000000fff087230 */ /* 0x000fe40000004100 */
[----:B------:R-:W-:Y:S01]  /*0ba0*/  FFMA R15, R25, R25, R10 ;  /* 0x00000019190f7223 */ /* 0x000fe2000000000a */
[----:B------:R-:W-:-:S02]  /*0bb0*/  HADD2.F32 R10, -RZ, R11.H1_H1 ;  /* 0x3000000bff0a7230 */ /* 0x000fc40000004100 */
[----:B------:R-:W-:Y:S01]  /*0bc0*/  FMUL R27, R9, R9 ;  /* 0x00000009091b7220 */ /* 0x000fe20000400000 */
[----:B------:R-:W-:Y:S01]  /*0bd0*/  FFMA R13, R26, R26, R13 ;  /* 0x0000001a1a0d7223 */ /* 0x000fe2000000000d */
[----:B------:R-:W-:Y:S02]  /*0be0*/  HADD2.F32 R11, -RZ, R11.H0_H0 ;  /* 0x2000000bff0b7230 */ /* 0x000fe40000004100 */
[----:B------:R-:W-:Y:S01]  /*0bf0*/  FMUL R26, R8, R8 ;  /* 0x00000008081a7220 */ /* 0x000fe20000400000 */
[----:B------:R-:W-:-:S03]  /*0c00*/  FFMA R27, R10, R10, R27 ;  /* 0x0000000a0a1b7223 */ /* 0x000fc6000000001b */
[----:B------:R-:W-:Y:S01]  /*0c10*/  FFMA R26, R11, R11, R26 ;  /* 0x0000000b0b1a7223 */ /* 0x000fe2000000001a */
[----:B------:R-:W-:Y:S01]  /*0c20*/  CS2R R10, SRZ ;  /* 0x00000000000a7805 */ /* 0x000fe2000001ff00 */
[----:B---3--:R1:W-:Y:S01]  /*0c30*/  @!P5 STG.E.128 desc[UR6][R4.64+0x800], R16 ;  /* 0x000800100400d986 */ /* 0x0083e2000c101d06 */
[----:B------:R-:W-:-:S05]  /*0c40*/  HADD2.F32 R9, -RZ, R16.H0_H0 ;  /* 0x20000010ff097230 */ /* 0x000fca0000004100 */
[----:B------:R-:W-:Y:S01]  /*0c50*/  FFMA R24, R9, R9, R24 ;  /* 0x0000000909187223 */ /* 0x000fe20000000018 */
[----:B------:R-:W-:Y:S01]  /*0c60*/  CS2R R8, SRZ ;  /* 0x0000000000087805 */ /* 0x000fe2000001ff00 */
[----:B------:R-:W-:Y:S06]  /*0c70*/  BAR.SYNC.DEFER_BLOCKING 0x0 ;  /* 0x0000000000007b1d */ /* 0x000fec0000010000 */
[----:B------:R-:W2:Y:S01]  /*0c80*/  @!P5 LDG.E.EF.128 R8, desc[UR6][R6.64+0xc00] ;  /* 0x000c00060608d981 */ /* 0x000ea2000c0e1d00 */
[----:B------:R-:W-:Y:S02]  /*0c90*/  HADD2.F32 R25, -RZ, R16.H1_H1 ;  /* 0x30000010ff197230 */ /* 0x000fe40000004100 */
[----:B------:R-:W-:-:S03]  /*0ca0*/  HADD2.F32 R28, -RZ, R17.H1_H1 ;  /* 0x30000011ff1c7230 */ /* 0x000fc60000004100 */
[----:B------:R-:W-:Y:S01]  /*0cb0*/  FFMA R25, R25, R25, R12 ;  /* 0x0000001919197223 */ /* 0x000fe2000000000c */
[----:B------:R-:W-:Y:S02]  /*0cc0*/  HADD2.F32 R12, -RZ, R17.H0_H0 ;  /* 0x20000011ff0c7230 */ /* 0x000fe40000004100 */
[----:B------:R-:W-:Y:S01]  /*0cd0*/  FFMA R28, R28, R28, R13 ;  /* 0x0000001c1c1c7223 */ /* 0x000fe2000000000d */
[----:B------:R-:W-:Y:S02]  /*0ce0*/  HADD2.F32 R13, -RZ, R18.H0_H0 ;  /* 0x20000012ff0d7230 */ /* 0x000fe40000004100 */
[----:B-1----:R-:W-:Y:S02]  /*0cf0*/  HADD2.F32 R18, -RZ, R18.H1_H1 ;  /* 0x30000012ff127230 */ /* 0x002fe40000004100 */
[----:B------:R-:W-:Y:S01]  /*0d00*/  FFMA R23, R12, R12, R23 ;  /* 0x0000000c0c177223 */ /* 0x000fe20000000017 */
[----:B------:R-:W-:Y:S02]  /*0d10*/  HADD2.F32 R12, -RZ, R19.H1_H1 ;  /* 0x30000013ff0c7230 */ /* 0x000fe40000004100 */
[----:B------:R-:W-:Y:S01]  /*0d20*/  FFMA R16, R13, R13, R14 ;  /* 0x0000000d0d107223 */ /* 0x000fe2000000000e */
[----:B------:R-:W-:-:S02]  /*0d30*/  HADD2.F32 R13, -RZ, R19.H0_H0 ;  /* 0x20000013ff0d7230 */ /* 0x000fc40000004100 */
[----:B------:R-:W-:Y:S01]  /*0d40*/  FFMA R19, R18, R18, R15 ;  /* 0x0000001212137223 */ /* 0x000fe2000000000f */
[----:B------:R-:W-:Y:S01]  /*0d50*/  CS2R R14, SRZ ;  /* 0x00000000000e7805 */ /* 0x000fe2000001ff00 */
[----:B------:R-:W-:Y:S01]  /*0d60*/  FFMA R12, R12, R12, R27 ;  /* 0x0000000c0c0c7223 */ /* 0x000fe2000000001b */
[----:B------:R-:W-:Y:S01]  /*0d70*/  FFMA R27, R13, R13, R26 ;  /* 0x0000000d0d1b7223 */ /* 0x000fe2000000001a */
[----:B--2---:R1:W-:Y:S01]  /*0d80*/  @!P5 STG.E.128 desc[UR6][R4.64+0xc00], R8 ;  /* 0x000c00080400d986 */ /* 0x0043e2000c101d06 */
[----:B------:R-:W-:-:S05]  /*0d90*/  HADD2.F32 R17, -RZ, R11.H1_H1 ;  /* 0x3000000bff117230 */ /* 0x000fca0000004100 */
[----:B------:R-:W-:Y:S01]  /*0da0*/  FFMA R17, R17, R17, R12 ;  /* 0x0000001111117223 */ /* 0x000fe2000000000c */
[----:B------:R-:W-:Y:S01]  /*0db0*/  CS2R R12, SRZ ;  /* 0x00000000000c7805 */ /* 0x000fe2000001ff00 */
[----:B------:R-:W-:Y:S06]  /*0dc0*/  BAR.SYNC.DEFER_BLOCKING 0x0 ;  /* 0x0000000000007b1d */ /* 0x000fec0000010000 */
[----:B------:R-:W2:Y:S01]  /*0dd0*/  @!P5 LDG.E.EF.128 R12, desc[UR6][R6.64+0x1000] ;  /* 0x00100006060cd981 */ /* 0x000ea2000c0e1d00 */
[----:B------:R-:W-:Y:S02]  /*0de0*/  HADD2.F32 R18, -RZ, R11.H0_H0 ;  /* 0x2000000bff127230 */ /* 0x000fe40000004100 */
[----:B------:R-:W-:-:S02]  /*0df0*/  HADD2.F32 R26, -RZ, R10.H1_H1 ;  /* 0x3000000aff1a7230 */ /* 0x000fc40000004100 */
[----:B------:R-:W-:Y:S02]  /*0e00*/  HADD2.F32 R29, -RZ, R8.H0_H0 ;  /* 0x20000008ff1d7230 */ /* 0x000fe40000004100 */
[----:B------:R-:W-:Y:S01]  /*0e10*/  FFMA R18, R18, R18, R27 ;  /* 0x0000001212127223 */ /* 0x000fe2000000001b */
[----:B------:R-:W-:Y:S02]  /*0e20*/  HADD2.F32 R27, -RZ, R10.H0_H0 ;  /* 0x2000000aff1b7230 */ /* 0x000fe40000004100 */
[----:B------:R-:W-:Y:S01]  /*0e30*/  FFMA R19, R26, R26, R19 ;  /* 0x0000001a1a137223 */ /* 0x000fe20000000013 */
[----:B------:R-:W-:Y:S02]  /*0e40*/  HADD2.F32 R26, -RZ, R9.H0_H0 ;  /* 0x20000009ff1a7230 */ /* 0x000fe40000004100 */
[----:B------:R-:W-:Y:S01]  /*0e50*/  FFMA R24, R29, R29, R24 ;  /* 0x0000001d1d187223 */ /* 0x000fe20000000018 */
[----:B-1----:R-:W-:Y:S02]  /*0e60*/  HADD2.F32 R8, -RZ, R8.H1_H1 ;  /* 0x30000008ff087230 */ /* 0x002fe40000004100 */
[----:B------:R-:W-:Y:S01]  /*0e70*/  FFMA R16, R27, R27, R16 ;  /* 0x0000001b1b107223 */ /* 0x000fe20000000010 */
[----:B------:R-:W-:-:S02]  /*0e80*/  HADD2.F32 R27, -RZ, R9.H1_H1 ;  /* 0x30000009ff1b7230 */ /* 0x000fc40000004100 */
[----:B------:R-:W-:Y:S01]  /*0e90*/  FFMA R26, R26, R26, R23 ;  /* 0x0000001a1a1a7223 */ /* 0x000fe20000000017 */
[----:B------:R-:W-:Y:S01]  /*0ea0*/  CS2R R10, SRZ ;  /* 0x00000000000a7805 */ /* 0x000fe2000001ff00 */
[----:B------:R-:W-:Y:S01]  /*0eb0*/  FFMA R25, R8, R8, R25 ;  /* 0x0000000808197223 */ /* 0x000fe20000000019 */
[----:B------:R-:W-:Y:S01]  /*0ec0*/  FFMA R28, R27, R27, R28 ;  /* 0x0000001b1b1c7223 */ /* 0x000fe2000000001c */
[----:B--2---:R1:W-:Y:S01]  /*0ed0*/  @!P5 STG.E.128 desc[UR6][R4.64+0x1000], R12 ;  /* 0x0010000c0400d986 */ /* 0x0043e2000c101d06 */
        /* <DEDUP_REMOVED lines=10> */
[----:B------:R-:W-:Y:S01]  /*0f80*/  HADD2.F32 R27, -RZ, R14.H0_H0 ;  /* 0x2000000eff1b7230 */ /* 0x000fe20000004100 */
[----:B-1----:R-:W-:Y:S01]  /*0f90*/  CS2R R12, SRZ ;  /* 0x00000000000c7805 */ /* 0x002fe2000001ff00 */
[----:B------:R-:W-:Y:S02]  /*0fa0*/  HADD2.F32 R14, -RZ, R14.H1_H1 ;  /* 0x3000000eff0e7230 */ /* 0x000fe40000004100 */
[----:B------:R-:W-:Y:S01]  /*0fb0*/  FFMA R25, R25, R25, R26 ;  /* 0x0000001919197223 */ /* 0x000fe2000000001a */
[----:B------:R-:W-:Y:S02]  /*0fc0*/  HADD2.F32 R26, -RZ, R15.H1_H1 ;  /* 0x3000000fff1a7230 */ /* 0x000fe40000004100 */
[----:B------:R-:W-:Y:S01]  /*0fd0*/  FFMA R16, R27, R27, R16 ;  /* 0x0000001b1b107223 */ /* 0x000fe20000000010 */
[----:B------:R-:W-:-:S02]  /*0fe0*/  HADD2.F32 R15, -RZ, R15.H0_H0 ;  /* 0x2000000fff0f7230 */ /* 0x000fc40000004100 */
[----:B------:R-:W-:Y:S01]  /*0ff0*/  FFMA R19, R14, R14, R19 ;  /* 0x0000000e0e137223 */ /* 0x000fe20000000013 */
[----:B------:R-:W-:Y:S02]  /*1000*/  FFMA R26, R26, R26, R17 ;  /* 0x0000001a1a1a7223 */ /* 0x000fe40000000011 */
[----:B------:R-:W-:Y:S01]  /*1010*/  FFMA R27, R15, R15, R18 ;  /* 0x0000000f0f1b7223 */ /* 0x000fe20000000012 */
[----:B------:R-:W-:Y:S01]  /*1020*/  CS2R R14, SRZ ;  /* 0x00000000000e7805 */ /* 0x000fe2000001ff00 */
[----:B--2---:R1:W-:Y:S01]  /*1030*/  @!P5 STG.E.128 desc[UR6][R4.64+0x1400], R8 ;  /* 0x001400080400d986 */ /* 0x0043e2000c101d06 */
[----:B------:R-:W-:Y:S01]  /*1040*/  HADD2.F32 R17, -RZ, R11.H1_H1 ;  /* 0x3000000bff117230 */ /* 0x000fe20000004100 */
[----:B------:R-:W-:Y:S01]  /*1050*/  BAR.SYNC.DEFER_BLOCKING 0x0 ;  /* 0x0000000000007b1d */ /* 0x000fe20000010000 */
[----:B------:R-:W-:-:S03]  /*1060*/  HADD2.F32 R18, -RZ, R11.H0_H0 ;  /* 0x2000000bff127230 */ /* 0x000fc60000004100 */
[----:B------:R-:W-:Y:S02]  /*1070*/  FFMA R17, R17, R17, R26 ;  /* 0x0000001111117223 */ /* 0x000fe4000000001a */
[----:B------:R-:W2:Y:S01]  /*1080*/  @!P5 LDG.E.EF.128 R12, desc[UR6][R6.64+0x1800] ;  /* 0x00180006060cd981 */ /* 0x000ea2000c0e1d00 */
[----:B------:R-:W-:Y:S01]  /*1090*/  FFMA R18, R18, R18, R27 ;  /* 0x0000001212127223 */ /* 0x000fe2000000001b */
[----:B------:R-:W-:Y:S02]  /*10a0*/  HADD2.F32 R27, -RZ, R10.H0_H0 ;  /* 0x2000000aff1b7230 */ /* 0x000fe40000004100 */
[----:B------:R-:W-:Y:S02]  /*10b0*/  HADD2.F32 R26, -RZ, R10.H1_H1 ;  /* 0x3000000aff1a7230 */ /* 0x000fe40000004100 */
[----:B-1----:R-:W-:Y:S02]  /*10c0*/  HADD2.F32 R10, -RZ, R9.H0_H0 ;  /* 0x20000009ff0a7230 */ /* 0x002fe40000004100 */
[----:B------:R-:W-:Y:S01]  /*10d0*/  FFMA R16, R27, R27, R16 ;  /* 0x0000001b1b107223 */ /* 0x000fe20000000010 */
[----:B------:R-:W-:-:S02]  /*10e0*/  HADD2.F32 R27, -RZ, R9.H1_H1 ;  /* 0x30000009ff1b7230 */ /* 0x000fc40000004100 */
[----:B------:R-:W-:Y:S01]  /*10f0*/  FFMA R19, R26, R26, R19 ;  /* 0x0000001a1a137223 */ /* 0x000fe20000000013 */
[----:B------:R-:W-:Y:S02]  /*1100*/  HADD2.F32 R9, -RZ, R8.H1_H1 ;  /* 0x30000008ff097230 */ /* 0x000fe40000004100 */
[----:B------:R-:W-:Y:S01]  /*1110*/  FFMA R25, R10, R10, R25 ;  /* 0x0000000a0a197223 */ /* 0x000fe20000000019 */
[----:B------:R-:W-:Y:S02]  /*1120*/  HADD2.F32 R26, -RZ, R8.H0_H0 ;  /* 0x20000008ff1a7230 */ /* 0x000fe40000004100 */
[----:B------:R-:W-:Y:S01]  /*1130*/  FFMA R28, R27, R27, R28 ;  /* 0x0000001b1b1c7223 */ /* 0x000fe2000000001c */
[----:B------:R-:W-:Y:S01]  /*1140*/  CS2R R10, SRZ ;  /* 0x00000000000a7805 */ /* 0x000fe2000001ff00 */
[----:B------:R-:W-:Y:S01]  /*1150*/  FFMA R27, R9, R9, R24 ;  /* 0x00000009091b7223 */ /* 0x000fe20000000018 */
[----:B------:R-:W-:Y:S01]  /*1160*/  CS2R R8, SRZ ;  /* 0x0000000000087805 */ /* 0x000fe2000001ff00 */
[----:B------:R-:W-:Y:S01]  /*1170*/  FFMA R26, R26, R26, R23 ;  /* 0x0000001a1a1a7223 */ /* 0x000fe20000000017 */
[----:B--2---:R1:W-:Y:S01]  /*1180*/  @!P5 STG.E.128 desc[UR6][R4.64+0x1800], R12 ;  /* 0x0018000c0400d986 */ /* 0x0043e2000c101d06 */
[----:B------:R-:W-:Y:S01]  /*1190*/  HADD2.F32 R23, -RZ, R12.H0_H0 ;  /* 0x2000000cff177230 */ /* 0x000fe20000004100 */
[----:B------:R-:W-:Y:S01]  /*11a0*/  BAR.SYNC.DEFER_BLOCKING 0x0 ;  /* 0x0000000000007b1d */ /* 0x000fe20000010000 */
[----:B------:R-:W-:-:S03]  /*11b0*/  HADD2.F32 R24, -RZ, R12.H1_H1 ;  /* 0x3000000cff187230 */ /* 0x000fc60000004100 */
[----:B------:R-:W-:Y:S02]  /*11c0*/  FFMA R23, R23, R23, R26 ;  /* 0x0000001717177223 */ /* 0x000fe4000000001a */
[----:B------:R2:W1:Y:S01]  /*11d0*/  @!P5 LDG.E.EF.128 R8, desc[UR6][R6.64+0x1c00] ;  /* 0x001c00060608d981 */ /* 0x000462000c0e1d00 */
[----:B------:R-:W-:Y:S02]  /*11e0*/  HADD2.F32 R26, -RZ, R13.H0_H0 ;  /* 0x2000000dff1a7230 */ /* 0x000fe40000004100 */
[----:B------:R-:W-:Y:S01]  /*11f0*/  FFMA R24, R24, R24, R27 ;  /* 0x0000001818187223 */ /* 0x000fe2000000001b */
[----:B------:R-:W-:Y:S01]  /*1200*/  HADD2.F32 R27, -RZ, R13.H1_H1 ;  /* 0x3000000dff1b7230 */ /* 0x000fe20000004100 */
[----:B------:R-:W3:Y:S01]  /*1210*/  S2UR UR5, SR_CgaCtaId ;  /* 0x00000000000579c3 */ /* 0x000ee20000008800 */
[----:B------:R-:W-:Y:S02]  /*1220*/  HADD2.F32 R29, -RZ, R14.H0_H0 ;  /* 0x2000000eff1d7230 */ /* 0x000fe40000004100 */
[----:B------:R-:W-:Y:S01]  /*1230*/  FFMA R25, R26, R26, R25 ;  /* 0x0000001a1a197223 */ /* 0x000fe20000000019 */
[----:B------:R-:W-:-:S02]  /*1240*/  HADD2.F32 R26, -RZ, R14.H1_H1 ;  /* 0x3000000eff1a7230 */ /* 0x000fc40000004100 */
[----:B------:R-:W-:Y:S01]  /*1250*/  FFMA R28, R27, R27, R28 ;  /* 0x0000001b1b1c7223 */ /* 0x000fe2000000001c */
[----:B------:R-:W-:Y:S01]  /*1260*/  LOP3.LUT P0, RZ, R20, 0x1f, RZ, 0xc0, !PT ;  /* 0x0000001f14ff7812 */ /* 0x000fe2000780c0ff */
[----:B--2---:R-:W-:Y:S02]  /*1270*/  HADD2.F32 R7, -RZ, R15.H0_H0 ;  /* 0x2000000fff077230 */ /* 0x004fe40000004100 */
[----:B------:R-:W-:Y:S01]  /*1280*/  FFMA R16, R29, R29, R16 ;  /* 0x0000001d1d107223 */ /* 0x000fe20000000010 */
[----:B------:R-:W-:Y:S02]  /*1290*/  HADD2.F32 R6, -RZ, R15.H1_H1 ;  /* 0x3000000fff067230 */ /* 0x000fe40000004100 */
[----:B------:R-:W-:Y:S01]  /*12a0*/  FFMA R19, R26, R26, R19 ;  /* 0x0000001a1a137223 */ /* 0x000fe20000000013 */
[----:B------:R-:W-:Y:S01]  /*12b0*/  UMOV UR4, 0x400 ;  /* 0x0000040000047882 */ /* 0x000fe20000000000 */
[----:B------:R-:W-:Y:S01]  /*12c0*/  FFMA R18, R7, R7, R18 ;  /* 0x0000000707127223 */ /* 0x000fe20000000012 */
[----:B------:R-:W-:Y:S01]  /*12d0*/  ISETP.GE.AND P1, PT, R20, 0x10, PT ;  /* 0x000000101400780c */ /* 0x000fe20003f26270 */
[----:B------:R-:W-:Y:S01]  /*12e0*/  FFMA R17, R6, R6, R17 ;  /* 0x0000000606117223 */ /* 0x000fe20000000011 */
[----:B------:R-:W-:Y:S01]  /*12f0*/  LOP3.LUT R3, R3, 0x7, R20, 0xf8, !PT ;  /* 0x0000000703037812 */ /* 0x000fe200078ef814 */
[----:B---3--:R-:W-:Y:S01]  /*1300*/  UPRMT UR4, UR5, 0x654, UR4 ;  /* 0x0000065405047896 */ /* 0x008fe20008000004 */
[----:B-1----:R-:W-:Y:S01]  /*1310*/  HADD2.F32 R13, -RZ, R8.H1_H1 ;  /* 0x30000008ff0d7230 */ /* 0x002fe20000004100 */
[----:B------:R1:W-:Y:S01]  /*1320*/  @!P5 STG.E.128 desc[UR6][R4.64+0x1c00], R8 ;  /* 0x001c00080400d986 */ /* 0x0003e2000c101d06 */
[----:B------:R-:W-:-:S02]  /*1330*/  HADD2.F32 R14, -RZ, R8.H0_H0 ;  /* 0x20000008ff0e7230 */ /* 0x000fc40000004100 */
[----:B------:R-:W-:Y:S02]  /*1340*/  HADD2.F32 R12, -RZ, R9.H0_H0 ;  /* 0x20000009ff0c7230 */ /* 0x000fe40000004100 */
[----:B------:R-:W-:Y:S01]  /*1350*/  FFMA R24, R13, R13, R24 ;  /* 0x0000000d0d187223 */ /* 0x000fe20000000018 */
[----:B------:R-:W-:Y:S02]  /*1360*/  HADD2.F32 R13, -RZ, R9.H1_H1 ;  /* 0x30000009ff0d7230 */ /* 0x000fe40000004100 */
[----:B------:R-:W-:Y:S01]  /*1370*/  FFMA R23, R14, R14, R23 ;  /* 0x0000000e0e177223 */ /* 0x000fe20000000017 */
[----:B------:R-:W-:Y:S02]  /*1380*/  HADD2.F32 R7, -RZ, R10.H0_H0 ;  /* 0x2000000aff077230 */ /* 0x000fe40000004100 */
[----:B------:R-:W-:Y:S01]  /*1390*/  FFMA R25, R12, R12, R25 ;  /* 0x0000000c0c197223 */ /* 0x000fe20000000019 */
[----:B------:R-:W-:Y:S01]  /*13a0*/  FSEL R12, R24, RZ, !P5 ;  /* 0x000000ff180c7208 */ /* 0x000fe20006800000 */
[----:B------:R-:W-:Y:S01]  /*13b0*/  FFMA R28, R13, R13, R28 ;  /* 0x0000000d0d1c7223 */ /* 0x000fe2000000001c */
[----:B------:R-:W-:Y:S01]  /*13c0*/  FSEL R23, R23, RZ, !P5 ;  /* 0x000000ff17177208 */ /* 0x000fe20006800000 */
[----:B------:R-:W-:Y:S01]  /*13d0*/  HADD2.F32 R6, -RZ, R10.H1_H1 ;  /* 0x3000000aff067230 */ /* 0x000fe20000004100 */
[----:B------:R-:W-:Y:S01]  /*13e0*/  FSEL R25, R25, RZ, !P5 ;  /* 0x000000ff19197208 */ /* 0x000fe20006800000 */
[----:B------:R-:W-:Y:S01]  /*13f0*/  FFMA R16, R7, R7, R16 ;  /* 0x0000000707107223 */ /* 0x000fe20000000010 */
[----:B------:R-:W-:Y:S01]  /*1400*/  FSEL R15, R28, RZ, !P5 ;  /* 0x000000ff1c0f7208 */ /* 0x000fe20006800000 */
[----:B------:R-:W-:Y:S01]  /*1410*/  FADD R12, R12, R23 ;  /* 0x000000170c0c7221 */ /* 0x000fe20000000000 */
[----:B------:R-:W-:-:S02]  /*1420*/  HADD2.F32 R7, -RZ, R11.H0_H0 ;  /* 0x2000000bff077230 */ /* 0x000fc40000004100 */
[----:B------:R-:W-:Y:S01]  /*1430*/  FFMA R19, R6, R6, R19 ;  /* 0x0000000606137223 */ /* 0x000fe20000000013 */
[----:B------:R-:W-:Y:S01]  /*1440*/  FSEL R13, R16, RZ, !P5 ;  /* 0x000000ff100d7208 */ /* 0x000fe20006800000 */
[----:B------:R-:W-:Y:S01]  /*1450*/  FADD R12, R25, R12 ;  /* 0x0000000c190c7221 */ /* 0x000fe20000000000 */
[----:B------:R-:W-:Y:S02]  /*1460*/  HADD2.F32 R6, -RZ, R11.H1_H1 ;  /* 0x3000000bff067230 */ /* 0x000fe40000004100 */
[----:B------:R-:W-:Y:S01]  /*1470*/  FFMA R18, R7, R7, R18 ;  /* 0x0000000707127223 */ /* 0x000fe20000000012 */
[----:B------:R-:W-:Y:S01]  /*1480*/  FSEL R19, R19, RZ, !P5 ;  /* 0x000000ff13137208 */ /* 0x000fe20006800000 */
[----:B------:R-:W-:Y:S01]  /*1490*/  FADD R12, R15, R12 ;  /* 0x0000000c0f0c7221 */ /* 0x000fe20000000000 */
[----:B-1----:R-:W-:Y:S01]  /*14a0*/  LOP3.LUT R4, R20, 0x7, RZ, 0xc0, !PT ;  /* 0x0000000714047812 */ /* 0x002fe200078ec0ff */
[----:B------:R-:W-:Y:S01]  /*14b0*/  FFMA R17, R6, R6, R17 ;  /* 0x0000000606117223 */ /* 0x000fe20000000011 */
[----:B------:R-:W-:Y:S01]  /*14c0*/  FSEL R7, R18, RZ, !P5 ;  /* 0x000000ff12077208 */ /* 0x000fe20006800000 */
[----:B------:R-:W-:Y:S01]  /*14d0*/  FADD R12, R13, R12 ;  /* 0x0000000c0d0c7221 */ /* 0x000fe20000000000 */
[----:B------:R-:W-:-:S02]  /*14e0*/  LOP3.LUT R9, R20, 0x1ff, RZ, 0xc0, !PT ;  /* 0x000001ff14097812 */ /* 0x000fc400078ec0ff */
[----:B------:R-:W-:Y:S01]  /*14f0*/  FSEL R17, R17, RZ, !P5 ;  /* 0x000000ff11117208 */ /* 0x000fe20006800000 */
[----:B------:R-:W-:Y:S01]  /*1500*/  FADD R12, R19, R12 ;  /* 0x0000000c130c7221 */ /* 0x000fe20000000000 */
[----:B------:R-:W-:Y:S02]  /*1510*/  LEA R24, R22, UR4, 0x2 ;  /* 0x0000000416187c11 */ /* 0x000fe4000f8e10ff */
[----:B------:R-:W-:Y:S01]  /*1520*/  MOV R23, 0xfffffe00 ;  /* 0xfffffe0000177802 */ /* 0x000fe20000000f00 */
[----:B------:R-:W-:Y:S01]  /*1530*/  FADD R12, R7, R12 ;  /* 0x0000000c070c7221 */ /* 0x000fe20000000000 */
[----:B------:R-:W-:-:S03]  /*1540*/  LEA R22, R9, UR4, 0x2 ;  /* 0x0000000409167c11 */ /* 0x000fc6000f8e10ff */
[----:B------:R-:W-:Y:S01]  /*1550*/  FADD R12, R17, R12 ;  /* 0x0000000c110c7221 */ /* 0x000fe20000000000 */
[----:B------:R-:W-:-:S04]  /*1560*/  SHF.L.U32 R17, R21, 0x3, RZ ;  /* 0x0000000315117819 */ /* 0x000fc800000006ff */
[----:B------:R-:W1:Y:S02]  /*1570*/  SHFL.BFLY PT, R7, R12, 0x10, 0x1f ;  /* 0x0e001f000c077f89 */ /* 0x000e6400000e0000 */
[----:B-1----:R-:W-:Y:S01]  /*1580*/  FADD R7, R12, R7 ;  /* 0x000000070c077221 */ /* 0x002fe20000000000 */
[----:B------:R-:W-:-:S04]  /*1590*/  LOP3.LUT R12, R20, 0x1, RZ, 0xc0, !PT ;  /* 0x00000001140c7812 */ /* 0x000fc800078ec0ff */
[----:B------:R-:W1:Y:S02]  /*15a0*/  SHFL.BFLY PT, R6, R7, 0x8, 0x1f ;  /* 0x0d001f0007067f89 */ /* 0x000e6400000e0000 */
[----:B-1----:R-:W-:Y:S01]  /*15b0*/  FADD R13, R7, R6 ;  /* 0x00000006070d7221 */ /* 0x002fe20000000000 */
[----:B------:R-:W-:-:S04]  /*15c0*/  LEA R7, R20, UR4, 0x2 ;  /* 0x0000000414077c11 */ /* 0x000fc8000f8e10ff */
[----:B------:R-:W1:Y:S02]  /*15d0*/  SHFL.BFLY PT, R6, R13, 0x4, 0x1f ;  /* 0x0c801f000d067f89 */ /* 0x000e6400000e0000 */
[----:B-1----:R-:W-:Y:S01]  /*15e0*/  FADD R14, R13, R6 ;  /* 0x000000060d0e7221 */ /* 0x002fe20000000000 */
[----:B------:R-:W-:-:S04]  /*15f0*/  SHF.R.U32.HI R6, RZ, 0x5, R20 ;  /* 0x00000005ff067819 */ /* 0x000fc80000011614 */
[----:B------:R-:W1:Y:S01]  /*1600*/  SHFL.BFLY PT, R15, R14, 0x2, 0x1f ;  /* 0x0c401f000e0f7f89 */ /* 0x000e6200000e0000 */
[----:B------:R-:W-:-:S04]  /*1610*/  LOP3.LUT R6, R6, 0x1, RZ, 0xc0, !PT ;  /* 0x0000000106067812 */ /* 0x000fc800078ec0ff */
[----:B------:R-:W-:Y:S01]  /*1620*/  LEA R6, R6, R17, 0x2 ;  /* 0x0000001106067211 */ /* 0x000fe200078e10ff */
[----:B-1----:R-:W-:-:S05]  /*1630*/  FADD R15, R14, R15 ;  /* 0x0000000f0e0f7221 */ /* 0x002fca0000000000 */
[----:B------:R-:W1:Y:S02]  /*1640*/  SHFL.BFLY PT, R16, R15, 0x1, 0x1f ;  /* 0x0c201f000f107f89 */ /* 0x000e6400000e0000 */
[----:B-1----:R-:W-:-:S05]  /*1650*/  FADD R19, R15, R16 ;  /* 0x000000100f137221 */ /* 0x002fca0000000000 */
[----:B------:R1:W-:Y:S01]  /*1660*/  @!P0 STS [R6+UR4], R19 ;  /* 0x0000001306008988 */ /* 0x0003e20008000804 */
[----:B------:R-:W-:Y:S01]  /*1670*/  BAR.SYNC.DEFER_BLOCKING 0x0 ;  /* 0x0000000000007b1d */ /* 0x000fe20000010000 */
[----:B------:R-:W-:-:S04]  /*1680*/  ISETP.NE.U32.AND P0, PT, R12, 0x1, PT ;  /* 0x000000010c00780c */ /* 0x000fc80003f05070 */
[----:B------:R-:W-:Y:S01]  /*1690*/  ISETP.LT.AND P0, PT, R20, 0x10, P0 ;  /* 0x000000101400780c */ /* 0x000fe20000701270 */
[----:B-1----:R-:W-:-:S04]  /*16a0*/  VIADD R6, R17, UR4 ;  /* 0x0000000411067c36 */ /* 0x002fc80008000000 */
[----:B------:R-:W-:Y:S01]  /*16b0*/  IMAD R21, R21, -0x4, R6 ;  /* 0xfffffffc15157824 */ /* 0x000fe200078e0206 */
[----:B------:R-:W1:Y:S04]  /*16c0*/  @!P1 LDS R2, [R7] ;  /* 0x0000000007029984 */ /* 0x000e680000000800 */
[----:B-1----:R-:W1:Y:S02]  /*16d0*/  SHFL.BFLY PT, R13, R2, 0x1, 0x1f ;  /* 0x0c201f00020d7f89 */ /* 0x002e6400000e0000 */
[----:B-1----:R-:W-:Y:S01]  /*16e0*/  FADD R12, R2, R13 ;  /* 0x0000000d020c7221 */ /* 0x002fe20000000000 */
[----:B------:R-:W-:Y:S01]  /*16f0*/  LEA R2, R4, UR4, 0x2 ;  /* 0x0000000404027c11 */ /* 0x000fe2000f8e10ff */
[----:B------:R-:W-:Y:S01]  /*1700*/  HFMA2.MMA R13, -RZ, RZ, 0.6875, 0 ;  /* 0x39800000ff0d7435 */ /* 0x000fe200000001ff */
[----:B------:R-:W1:Y:S02]  /*1710*/  LDC.64 R4, c[0x0][0x228] ;  /* 0x00008a00ff047b82 */ /* 0x000e640000000a00 */
[----:B------:R2:W-:Y:S06]  /*1720*/  @P0 STS [R7], R12 ;  /* 0x0000000c07000388 */ /* 0x0005ec0000000800 */
[----:B------:R-:W-:Y:S01]  /*1730*/  BAR.SYNC.DEFER_BLOCKING 0x0 ;  /* 0x0000000000007b1d */ /* 0x000fe20000010000 */
[----:B------:R-:W-:-:S04]  /*1740*/  LOP3.LUT P0, RZ, R20, 0x1f8, RZ, 0xc0, !PT ;  /* 0x000001f814ff7812 */ /* 0x000fc8000780c0ff */
[----:B------:R-:W-:-:S03]  /*1750*/  ISETP.LT.AND P0, PT, R3, UR8, !P0 ;  /* 0x0000000803007c0c */ /* 0x000fc6000c701270 */
[----:B--2---:R-:W2:Y:S01]  /*1760*/  LDC.64 R6, c[0x0][0x210] ;  /* 0x00008400ff067b82 */ /* 0x004ea20000000a00 */
[----:B------:R3:W4:Y:S07]  /*1770*/  LDS R8, [R17+UR4] ;  /* 0x0000000411087984 */ /* 0x00072e0008000800 */
[----:B------:R-:W-:Y:S01]  /*1780*/  BAR.SYNC.DEFER_BLOCKING 0x0 ;  /* 0x0000000000007b1d */ /* 0x000fe20000010000 */
[----:B--2---:R-:W-:-:S07]  /*1790*/  IMAD.WIDE R6, R3, 0x4, R6 ;  /* 0x0000000403067825 */ /* 0x004fce00078e0206 */
[----:B---3--:R-:W2:Y:S01]  /*17a0*/  LDC.64 R16, c[0x0][0x230] ;  /* 0x00008c00ff107b82 */ /* 0x008ea20000000a00 */
[----:B----4-:R1:W-:Y:S01]  /*17b0*/  STS [R21], R8 ;  /* 0x0000000815007388 */ /* 0x0103e20000000800 */
[----:B------:R-:W-:-:S06]  /*17c0*/  FFMA R18, R8, R13, 9.9999997473787516356e-06 ;  /* 0x3727c5ac08127423 */ /* 0x000fcc000000000d */
[----:B------:R-:W-:Y:S06]  /*17d0*/  BAR.SYNC.DEFER_BLOCKING 0x0 ;  /* 0x0000000000007b1d */ /* 0x000fec0000010000 */
[----:B------:R-:W-:Y:S01]  /*17e0*/  MUFU.RSQ R18, R18 ;  /* 0x0000001200127308 */ /* 0x000fe20000001400 */
[----:B-1----:R-:W-:-:S05]  /*17f0*/  IMAD.WIDE.U32 R20, R9, 0x2, R4 ;  /* 0x0000000209147825 */ /* 0x002fca00078e0004 */
[----:B------:R-:W-:Y:S02]  /*1800*/  MOV R19, R21 ;  /* 0x0000001500137202 */ /* 0x000fe40000000f00 */
[----:B------:R-:W-:Y:S01]  /*1810*/  MOV R21, 0xffffffff ;  /* 0xffffffff00157802 */ /* 0x000fe20000000f00 */
[----:B------:R-:W1:Y:S02]  /*1820*/  LDS R2, [R2] ;  /* 0x0000000002027984 */ /* 0x000e640000000800 */
[----:B-1----:R-:W-:Y:S02]  /*1830*/  FFMA R10, R2, R13, 9.9999997473787516356e-06 ;  /* 0x3727c5ac020a7423 */ /* 0x002fe4000000000d */
[----:B------:R-:W2:Y:S02]  /*1840*/  LDC.64 R2, c[0x0][0x238] ;  /* 0x00008e00ff027b82 */ /* 0x000ea40000000a00 */
[----:B------:R-:W1:Y:S06]  /*1850*/  MUFU.RSQ R11, R10 ;  /* 0x0000000a000b7308 */ /* 0x000e6c0000001400 */
[----:B------:R-:W-:Y:S06]  /*1860*/  BAR.SYNC.DEFER_BLOCKING 0x0 ;  /* 0x0000000000007b1d */ /* 0x000fec0000010000 */
[----:B-12---:R3:W-:Y:S02]  /*1870*/  @P0 STG.E desc[UR6][R6.64], R11 ;  /* 0x0000000b06000986 */ /* 0x0067e4000c101906 */
.L_x_1:
[----:B-1----:R-:W-:Y:S01]  /*1880*/  MOV R8, R20 ;  /* 0x0000001400087202 */ /* 0x002fe20000000f00 */
[----:B------:R-:W-:-:S05]  /*1890*/  IMAD.MOV.U32 R9, RZ, RZ, R19 ;  /* 0x000000ffff097224 */ /* 0x000fca00078e0013 */
[----:B------:R-:W2:Y:S01]  /*18a0*/  LDG.E.EL.U16 R8, desc[UR6][R8.64] ;  /* 0x0000000608087981 */ /* 0x000ea2000c2e1500 */
[----:B------:R-:W-:Y:S02]  /*18b0*/  IADD3 R23, P0, R23, 0x200, RZ ;  /* 0x0000020017177810 */ /* 0x000fe40007f1e0ff */
[----:B------:R-:W-:Y:S02]  /*18c0*/  CS2R R4, SRZ ;  /* 0x0000000000047805 */ /* 0x000fe4000001ff00 */
[----:B---3--:R-:W-:Y:S02]  /*18d0*/  CS2R R6, SRZ ;  /* 0x0000000000067805 */ /* 0x008fe4000001ff00 */
[----:B------:R-:W-:-:S05]  /*18e0*/  LOP3.LUT R25, R0, R23, RZ, 0xfc, !PT ;  /* 0x0000001700197212 */ /* 0x000fca00078efcff */
[----:B------:R-:W-:-:S05]  /*18f0*/  IMAD.WIDE R26, R25, 0x2, R16 ;  /* 0x00000002191a7825 */ /* 0x000fca00078e0210 */
[----:B------:R-:W3:Y:S01]  /*1900*/  @!P5 LDG.E.EF.128 R4, desc[UR6][R26.64] ;  /* 0x000000061a04d981 */ /* 0x000ee2000c0e1d00 */
[----:B------:R-:W-:Y:S01]  /*1910*/  IADD3.X R21, RZ, R21, RZ, P0, !PT ;  /* 0x00000015ff157210 */ /* 0x000fe200007fe4ff */
[----:B------:R-:W-:Y:S01]  /*1920*/  BAR.SYNC.DEFER_BLOCKING 0x0 ;  /* 0x0000000000007b1d */ /* 0x000fe20000010000 */
[----:B------:R-:W-:Y:S02]  /*1930*/  ISETP.GE.U32.AND P0, PT, R23, 0xe00, PT ;  /* 0x00000e001700780c */ /* 0x000fe40003f06070 */
[----:B------:R-:W-:Y:S02]  /*1940*/  IADD3 R20, P1, R20, 0x400, RZ ;  /* 0x0000040014147810 */ /* 0x000fe40007f3e0ff */
[----:B------:R-:W-:Y:S02]  /*1950*/  ISETP.GE.U32.AND.EX P0, PT, R21, RZ, PT, P0 ;  /* 0x000000ff1500720c */ /* 0x000fe40003f06100 */
[----:B------:R-:W-:Y:S01]  /*1960*/  IADD3.X R19, RZ, R19, RZ, P1, !PT ;  /* 0x00000013ff137210 */ /* 0x000fe20000ffe4ff */
[----:B--2---:R-:W-:-:S05]  /*1970*/  HADD2.F32 R11, -RZ, R8.H0_H0 ;  /* 0x20000008ff0b7230 */ /* 0x004fca0000004100 */
[----:B------:R-:W-:Y:S01]  /*1980*/  STS [R22], R11 ;  /* 0x0000000b16007388 */ /* 0x000fe20000000800 */
[----:B------:R-:W-:Y:S01]  /*1990*/  BAR.SYNC.DEFER_BLOCKING 0x0 ;  /* 0x0000000000007b1d */ /* 0x000fe20000010000 */
[----:B---3--:R-:W-:Y:S02]  /*19a0*/  HADD2.F32 R29, -RZ, R4.H0_H0 ;  /* 0x20000004ff1d7230 */ /* 0x008fe40000004100 */
[----:B------:R-:W-:Y:S02]  /*19b0*/  HADD2.F32 R27, -RZ, R5.H0_H0 ;  /* 0x20000005ff1b7230 */ /* 0x000fe40000004100 */
[----:B------:R-:W-:Y:S02]  /*19c0*/  HADD2.F32 R5, -RZ, R5.H1_H1 ;  /* 0x30000005ff057230 */ /* 0x000fe40000004100 */
[C---:B------:R-:W-:Y:S01]  /*19d0*/  FMUL R29, R18.reuse, R29 ;  /* 0x0000001d121d7220 */ /* 0x040fe20000400000 */
[----:B------:R-:W-:Y:S02]  /*19e0*/  HADD2.F32 R28, -RZ, R4.H1_H1 ;  /* 0x30000004ff1c7230 */ /* 0x000fe40000004100 */
[----:B------:R-:W-:-:S03]  /*19f0*/  FMUL R27, R18, R27 ;  /* 0x0000001b121b7220 */ /* 0x000fc60000400000 */
[C---:B------:R-:W-:Y:S01]  /*1a00*/  FMUL R28, R18.reuse, R28 ;  /* 0x0000001c121c7220 */ /* 0x040fe20000400000 */
[----:B------:R-:W1:Y:S04]  /*1a10*/  LDS.128 R8, [R24] ;  /* 0x0000000018087984 */ /* 0x000e680000000c00 */
[----:B------:R-:W2:Y:S01]  /*1a20*/  LDS.128 R12, [R24+0x10] ;  /* 0x00001000180c7984 */ /* 0x000ea20000000c00 */
[----:B-1----:R-:W-:Y:S01]  /*1a30*/  FMUL R4, R29, R8 ;  /* 0x000000081d047220 */ /* 0x002fe20000400000 */
[----:B------:R-:W-:Y:S01]  /*1a40*/  FMUL R8, R18, R5 ;  /* 0x0000000512087220 */ /* 0x000fe20000400000 */
[----:B------:R-:W-:Y:S01]  /*1a50*/  FMUL R5, R10, R27 ;  /* 0x0000001b0a057220 */ /* 0x000fe20000400000 */
[----:B------:R-:W-:Y:S02]  /*1a60*/  HADD2.F32 R29, -RZ, R7.H0_H0 ;  /* 0x20000007ff1d7230 */ /* 0x000fe40000004100 */
[----:B------:R-:W-:Y:S01]  /*1a70*/  FMUL R9, R28, R9 ;  /* 0x000000091c097220 */ /* 0x000fe20000400000 */
[----:B------:R-:W-:Y:S01]  /*1a80*/  FMUL R8, R11, R8 ;  /* 0x000000080b087220 */ /* 0x000fe20000400000 */
[----:B------:R-:W-:-:S02]  /*1a90*/  HADD2.F32 R11, -RZ, R6.H0_H0 ;  /* 0x20000006ff0b7230 */ /* 0x000fc40000004100 */
[----:B------:R-:W-:Y:S02]  /*1aa0*/  HADD2.F32 R27, -RZ, R6.H1_H1 ;  /* 0x30000006ff1b7230 */ /* 0x000fe40000004100 */
[C---:B------:R-:W-:Y:S01]  /*1ab0*/  FMUL R29, R18.reuse, R29 ;  /* 0x0000001d121d7220 */ /* 0x040fe20000400000 */
[----:B------:R-:W-:Y:S02]  /*1ac0*/  HADD2.F32 R7, -RZ, R7.H1_H1 ;  /* 0x30000007ff077230 */ /* 0x000fe40000004100 */
[C---:B------:R-:W-:Y:S01]  /*1ad0*/  FMUL R11, R18.reuse, R11 ;  /* 0x0000000b120b7220 */ /* 0x040fe20000400000 */
[----:B------:R-:W-:Y:S01]  /*1ae0*/  F2FP.F16.F32.PACK_AB R4, R9, R4 ;  /* 0x000000040904723e */ /* 0x000fe200000000ff */
[----:B------:R-:W-:Y:S01]  /*1af0*/  FMUL R6, R18, R27 ;  /* 0x0000001b12067220 */ /* 0x000fe20000400000 */
[----:B------:R-:W-:Y:S01]  /*1b00*/  F2FP.F16.F32.PACK_AB R5, R8, R5 ;  /* 0x000000050805723e */ /* 0x000fe200000000ff */
[----:B------:R-:W-:Y:S01]  /*1b10*/  FMUL R10, R18, R7 ;  /* 0x00000007120a7220 */ /* 0x000fe20000400000 */
[----:B--2---:R-:W-:Y:S01]  /*1b20*/  FMUL R11, R11, R12 ;  /* 0x0000000c0b0b7220 */ /* 0x004fe20000400000 */
[----:B------:R-:W-:Y:S01]  /*1b30*/  FMUL R6, R6, R13 ;  /* 0x0000000d06067220 */ /* 0x000fe20000400000 */
[----:B------:R-:W-:Y:S01]  /*1b40*/  FMUL R7, R14, R29 ;  /* 0x0000001d0e077220 */ /* 0x000fe20000400000 */
[----:B------:R-:W-:Y:S01]  /*1b50*/  FMUL R10, R15, R10 ;  /* 0x0000000a0f0a7220 */ /* 0x000fe20000400000 */
[----:B------:R-:W-:-:S02]  /*1b60*/  IMAD.WIDE R8, R25, 0x2, R2 ;  /* 0x0000000219087825 */ /* 0x000fc400078e0202 */
[----:B------:R-:W-:Y:S02]  /*1b70*/  F2FP.F16.F32.PACK_AB R6, R6, R11 ;  /* 0x0000000b0606723e */ /* 0x000fe400000000ff */
[----:B------:R-:W-:-:S05]  /*1b80*/  F2FP.F16.F32.PACK_AB R7, R10, R7 ;  /* 0x000000070a07723e */ /* 0x000fca00000000ff */
[----:B------:R1:W-:Y:S01]  /*1b90*/  @!P5 STG.E.128 desc[UR6][R8.64], R4 ;  /* 0x000000040800d986 */ /* 0x0003e2000c101d06 */
[----:B------:R-:W-:Y:S05]  /*1ba0*/  @!P0 BRA `(.L_x_1) ;  /* 0xfffffffc00348947 */ /* 0x000fea000383ffff */
[----:B------:R-:W-:Y:S05]  /*1bb0*/  EXIT ;  /* 0x000000000000794d */ /* 0x000fea0003800000 */
.L_x_0:
[----:B------:R-:W-:Y:S01]  /*1bc0*/  MOV R0, 0x0 ;  /* 0x0000000000007802 */ /* 0x000fe20000000f00 */
[----:B------:R-:W-:Y:S01]  /*1bd0*/  ULDC.64 UR4, c[0x4][0x18] ;  /* 0x0100060000047ab9 */ /* 0x000fe20000000a00 */
[----:B------:R-:W-:Y:S01]  /*1be0*/  ULDC.64 UR6, c[0x4][0x8] ;  /* 0x0100020000067ab9 */ /* 0x000fe20000000a00 */
[----:B------:R-:W-:Y:S01]  /*1bf0*/  MOV R4, UR4 ;  /* 0x0000000400047c02 */ /* 0x000fe20008000f00 */
[----:B------:R1:W2:Y:S01]  /*1c00*/  LDC.64 R2, c[0x4][R0] ;  /* 0x0100000000027b82 */ /* 0x0002a20000000a00 */
[----:B------:R-:W-:Y:S01]  /*1c10*/  MOV R5, UR5 ;  /* 0x0000000500057c02 */ /* 0x000fe20008000f00 */
[----:B------:R-:W-:Y:S01]  /*1c20*/  ULDC.64 UR4, c[0x4][0x10] ;  /* 0x0100040000047ab9 */ /* 0x000fe20000000a00 */
[----:B-----5:R-:W-:Y:S01]  /*1c30*/  HFMA2.MMA R8, -RZ, RZ, 0, 2.384185791015625e-06 ;  /* 0x00000028ff087435 */ /* 0x020fe200000001ff */
[----:B------:R-:W-:Y:S01]  /*1c40*/  MOV R6, UR4 ;  /* 0x0000000400067c02 */ /* 0x000fe20008000f00 */
[----:B------:R-:W-:Y:S01]  /*1c50*/  HFMA2.MMA R13, -RZ, RZ, 0, 0 ;  /* 0x00000000ff0d7435 */ /* 0x000fe200000001ff */
[----:B------:R-:W-:Y:S01]  /*1c60*/  IMAD.U32 R7, RZ, RZ, UR5 ;  /* 0x00000005ff077e24 */ /* 0x000fe2000f8e00ff */
[----:B-1----:R-:W-:-:S09]  /*1c70*/  MOV R10, UR6 ;  /* 0x00000006000a7c02 */ /* 0x002fd20008000f00 */
[----:B------:R-:W-:Y:S02]  /*1c80*/  LEPC R20, `(.L_x_2) ;  /* 0x000000003014794e */ /* 0x000fe40000000000 */
[----:B------:R-:W-:Y:S02]  /*1c90*/  MOV R11, UR7 ;  /* 0x00000007000b7c02 */ /* 0x000fe40008000f00 */
[----:B------:R-:W-:-:S07]  /*1ca0*/  MOV R12, 0x1 ;  /* 0x00000001000c7802 */ /* 0x000fce0000000f00 */
[----:B0-2---:R-:W-:Y:S05]  /*1cb0*/  CALL.ABS.NOINC R2 ;  /* 0x0000000002007343 */ /* 0x005fea0003c00000 */
.L_x_2:
[----:B------:R-:W-:Y:S05]  /*1cc0*/  BRA `(.L_x_2) ;  /* 0xfffffffc00fc7947 */ /* 0x000fea000383ffff */
.L_x_3:
[----:B------:R-:W-:-:S00]  /*1cd0*/  BRA `(.L_x_3) ;  /* 0xfffffffc00fc7947 */ /* 0x000fc0000383ffff */
[----:B------:R-:W-:-:S00]  /*1ce0*/  NOP ;  /* 0x0000000000007918 */ /* 0x000fc00000000000 */
        /* <DEDUP_REMOVED lines=9> */
.L_x_4:


//--------------------- .nv.global.init           --------------------------
	.section	.nv.global.init,"aw",@progbits
.nv.global.init:
	.type		assertFunc_0,@object
	.size		assertFunc_0,(_$_str - assertFunc_0)
assertFunc_0:
        /*0000*/ 	.byte	0x75, 0x6e, 0x6b, 0x6e, 0x6f, 0x77, 0x6e, 0x00
	.type		_$_str,@object
	.size		_$_str,(assertMessage_0 - _$_str)
_$_str:
        /*0008*/ 	.byte	0x5f, 0x5f, 0x43, 0x55, 0x44, 0x41, 0x5f, 0x46, 0x54, 0x5a, 0x00
	.type		assertMessage_0,@object
	.size		assertMessage_0,(assertFile_0 - assertMessage_0)
assertMessage_0:
        /*0013*/ 	.byte	0x69, 0x6e, 0x64, 0x65, 0x78, 0x20, 0x6f, 0x75, 0x74, 0x20, 0x6f, 0x66, 0x20, 0x62, 0x6f, 0x75
        /*0023*/ 	.byte	0x6e, 0x64, 0x73, 0x3a, 0x20, 0x30, 0x20, 0x3c, 0x3d, 0x20, 0x74, 0x6d, 0x70, 0x34, 0x20, 0x3c
        /*0033*/ 	.byte	0x20, 0x31, 0x32, 0x38, 0x32, 0x35, 0x36, 0x00
	.type		assertFile_0,@object
	.size		assertFile_0,(.L_1 - assertFile_0)
assertFile_0:
        /*003b*/ 	.byte	0x2e, 0x2f, 0x6c, 0x6f, 0x63, 0x61, 0x6c, 0x5f, 0x63, 0x61, 0x63, 0x68, 0x65, 0x2f, 0x61, 0x73
        /*004b*/ 	.byte	0x2f, 0x63, 0x61, 0x73, 0x7a, 0x33, 0x65, 0x70, 0x35, 0x64, 0x78, 0x72, 0x6f, 0x64, 0x78, 0x6e
        /*005b*/ 	.byte	0x69, 0x36, 0x33, 0x66, 0x36, 0x66, 0x6e, 0x73, 0x74, 0x6a, 0x72, 0x6e, 0x75, 0x72, 0x36, 0x6c
        /*006b*/ 	.byte	0x6d, 0x36, 0x75, 0x65, 0x78, 0x62, 0x67, 0x67, 0x79, 0x6c, 0x72, 0x65, 0x72, 0x6f, 0x61, 0x33
        /*007b*/ 	.byte	0x6d, 0x6e, 0x66, 0x67, 0x66, 0x2e, 0x70, 0x79, 0x00
.L_1:


//--------------------- .nv.shared.triton_red_fused__to_copy_add_embedding_mean_mul_pow_rsqrt_0 --------------------------
	.section	.nv.shared.triton_red_fused__to_copy_add_embedding_mean_mul_pow_rsqrt_0,"aw",@nobits
	.sectionflags	@""
	.align	16
	.zero		1024


//--------------------- .nv.constant0.triton_red_fused__to_copy_add_embedding_mean_mul_pow_rsqrt_0 --------------------------
	.section	.nv.constant0.triton_red_fused__to_copy_add_embedding_mean_mul_pow_rsqrt_0,"a",@progbits
	.sectionflags	@""
	.align	4
.nv.constant0.triton_red_fused__to_copy_add_embedding_mean_mul_pow_rsqrt_0:
	.zero		592


//--------------------- SYMBOLS --------------------------

	.type		__assertfail,@function
